def attn_fwd(
    Q,
    K,
    V,
    Out,
    Lse,
    sm_scale,
    stride_qz,
    stride_qh,
    stride_qm,
    stride_qk,
    stride_kz,
    stride_kh,
    stride_kn,
    stride_kk,
    stride_vz,
    stride_vh,
    stride_vn,
    stride_vk,
    stride_oz,
    stride_oh,
    stride_om,
    stride_ok,
    seqlen_q,
    seqlen_k,
    BLOCK_M: tl.constexpr,
    BLOCK_N: tl.constexpr,
    HEAD_DIM: tl.constexpr,
    CAUSAL: tl.constexpr,
):
    start_m = tl.program_id(0)
    off_hz = tl.program_id(1)
    q_off = off_hz * stride_qh
    k_off = off_hz * stride_kh
    v_off = off_hz * stride_vh
    offs_m = start_m * BLOCK_M + tl.arange(0, BLOCK_M)
    offs_d = tl.arange(0, HEAD_DIM)
    offs_n = tl.arange(0, BLOCK_N)
    q_ptrs = Q + q_off + offs_m[:, None] * stride_qm + offs_d[None, :] * stride_qk
    k_ptrs = K + k_off + offs_d[:, None] * stride_kk + offs_n[None, :] * stride_kn
    v_ptrs = V + v_off + offs_n[:, None] * stride_vn + offs_d[None, :] * stride_vk
    m_i = tl.full([BLOCK_M], float("-inf"), dtype=tl.float32)
    l_i = tl.zeros([BLOCK_M], dtype=tl.float32) + 1.0
    acc = tl.zeros([BLOCK_M, HEAD_DIM], dtype=tl.float32)
    q = tl.load(q_ptrs)
    acc, l_i, m_i = _attn_fwd_inner(
        acc,
        l_i,
        m_i,
        q,
        k_ptrs,
        v_ptrs,
        sm_scale,
        stride_kn,
        stride_vn,
        start_m,
        seqlen_k,
        BLOCK_M,
        BLOCK_N,
        HEAD_DIM,
        CAUSAL,
    )
    acc = acc / l_i[:, None]
    lse = m_i + tl.math.log2(l_i) / 1.4426950408889634
    o_ptrs = (
        Out
        + off_hz * stride_oh
        + offs_m[:, None] * stride_om
        + offs_d[None, :] * stride_ok
    )
    tl.store(o_ptrs, acc.to(Out.dtype.element_ty))
    tl.store(Lse + off_hz * seqlen_q + offs_m, lse)

# config = {"BLOCK_M": 64, "BLOCK_N": 128, "HEAD_DIM": 32, "arch": "sm_100", "causal": true, "dtype": "bf16", "num_stages": 2, "num_warps": 8}
# arch = sm_100


// ===== COMPILED SASS (sm_100a) =====

	.target	sm_100a

	.elftype	@"ET_EXEC"


//--------------------- .note.nv.tkinfo           --------------------------
	.section	.note.nv.tkinfo,"",@"SHT_NOTE"
	.sectionflags	@"SHF_NOTE_NV_TKINFO"
	.tkinfo
        /*0018*/ 	.word	0x00000081
        /*0030*/ 	.string	""
        /*0030*/ 	.string	"ptxas-blackwell"
        /*0030*/ 	.string	"Cuda compilation tools, release 12.9, V12.9.86"
        /*0030*/ 	.string	"Build cuda_12.9.r12.9/compiler.36037853_0"
        /*0030*/ 	.string	"-v  -suppress-debug-info  -lineinfo  -arch sm_100a "



//--------------------- .note.nv.cuver            --------------------------
	.section	.note.nv.cuver,"",@"SHT_NOTE"
	.sectionflags	@"SHF_NOTE_NV_CUVER"
        /*0018*/ 	.short	0x0001
        /*001a*/ 	.short	0x0064
        /*001c*/ 	.short	0x0001
        /*001e*/ 	.short	0x0000
        /*0020*/ 	.short	0x0001
        /*0022*/ 	.short	0x0000


//--------------------- .nv.info                  --------------------------
	.section	.nv.info,"",@"SHT_CUDA_INFO"
	.align	4


	//----- nvinfo : EIATTR_REGCOUNT
	.align		4
        /*0000*/ 	.byte	0x04, 0x2f
        /*0002*/ 	.short	(.L_5 - .L_4)
	.align		4
.L_4:
        /*0004*/ 	.word	index@(attn_fwd)
        /*0008*/ 	.word	0x000000b4


	//----- nvinfo : EIATTR_FRAME_SIZE
	.align		4
.L_5:
        /*000c*/ 	.byte	0x04, 0x11
        /*000e*/ 	.short	(.L_7 - .L_6)
	.align		4
.L_6:
        /*0010*/ 	.word	index@($__internal_2_$__cuda_sm10x_tcgen05_guardrail_trap_unallocated_columns_being_dealloced)
        /*0014*/ 	.word	0x00000000


	//----- nvinfo : EIATTR_FRAME_SIZE
	.align		4
.L_7:
        /*0018*/ 	.byte	0x04, 0x11
        /*001a*/ 	.short	(.L_9 - .L_8)
	.align		4
.L_8:
        /*001c*/ 	.word	index@($__internal_1_$__cuda_sm10x_tcgen05_guardrail_trap_phase_invalid_during_alloc)
        /*0020*/ 	.word	0x00000000


	//----- nvinfo : EIATTR_FRAME_SIZE
	.align		4
.L_9:
        /*0024*/ 	.byte	0x04, 0x11
        /*0026*/ 	.short	(.L_11 - .L_10)
	.align		4
.L_10:
        /*0028*/ 	.word	index@($__internal_0_$__cuda_sm10x_tcgen05_guardrail_trap_col_being_dealloced_not_returned_by_alloc)
        /*002c*/ 	.word	0x00000000


	//----- nvinfo : EIATTR_FRAME_SIZE
	.align		4
.L_11:
        /*0030*/ 	.byte	0x04, 0x11
        /*0032*/ 	.short	(.L_13 - .L_12)
	.align		4
.L_12:
        /*0034*/ 	.word	index@(attn_fwd)
        /*0038*/ 	.word	0x00000000


	//----- nvinfo : EIATTR_MIN_STACK_SIZE
	.align		4
.L_13:
        /*003c*/ 	.byte	0x04, 0x12
        /*003e*/ 	.short	(.L_15 - .L_14)
	.align		4
.L_14:
        /*0040*/ 	.word	index@(attn_fwd)
        /*0044*/ 	.word	0x00000000
.L_15:


//--------------------- .nv.info.attn_fwd         --------------------------
	.section	.nv.info.attn_fwd,"",@"SHT_CUDA_INFO"
	.sectionflags	@""
	.align	4


	//----- nvinfo : EIATTR_CUDA_API_VERSION
	.align		4
        /*0000*/ 	.byte	0x04, 0x37
        /*0002*/ 	.short	(.L_17 - .L_16)
.L_16:
        /*0004*/ 	.word	0x00000081


	//----- nvinfo : EIATTR_KPARAM_INFO
	.align		4
.L_17:
        /*0008*/ 	.byte	0x04, 0x17
        /*000a*/ 	.short	(.L_19 - .L_18)
.L_18:
        /*000c*/ 	.word	0x00000000
        /*0010*/ 	.short	0x0019
        /*0012*/ 	.short	0x0080
        /*0014*/ 	.byte	0x00, 0xf4, 0x21, 0x00


	//----- nvinfo : EIATTR_KPARAM_INFO
	.align		4
.L_19:
        /*0018*/ 	.byte	0x04, 0x17
        /*001a*/ 	.short	(.L_21 - .L_20)
.L_20:
        /*001c*/ 	.word	0x00000000
        /*0020*/ 	.short	0x0018
        /*0022*/ 	.short	0x0078
        /*0024*/ 	.byte	0x00, 0xf4, 0x21, 0x00


	//----- nvinfo : EIATTR_KPARAM_INFO
	.align		4
.L_21:
        /*0028*/ 	.byte	0x04, 0x17
        /*002a*/ 	.short	(.L_23 - .L_22)
.L_22:
        /*002c*/ 	.word	0x00000000
        /*0030*/ 	.short	0x0017
        /*0032*/ 	.short	0x0070
        /*0034*/ 	.byte	0x00, 0xf0, 0x11, 0x00


	//----- nvinfo : EIATTR_KPARAM_INFO
	.align		4
.L_23:
        /*0038*/ 	.byte	0x04, 0x17
        /*003a*/ 	.short	(.L_25 - .L_24)
.L_24:
        /*003c*/ 	.word	0x00000000
        /*0040*/ 	.short	0x0016
        /*0042*/ 	.short	0x006c
        /*0044*/ 	.byte	0x00, 0xf0, 0x11, 0x00


	//----- nvinfo : EIATTR_KPARAM_INFO
	.align		4
.L_25:
        /*0048*/ 	.byte	0x04, 0x17
        /*004a*/ 	.short	(.L_27 - .L_26)
.L_26:
        /*004c*/ 	.word	0x00000000
        /*0050*/ 	.short	0x0015
        /*0052*/ 	.short	0x0068
        /*0054*/ 	.byte	0x00, 0xf0, 0x11, 0x00


	//----- nvinfo : EIATTR_KPARAM_INFO
	.align		4
.L_27:
        /*0058*/ 	.byte	0x04, 0x17
        /*005a*/ 	.short	(.L_29 - .L_28)
.L_28:
        /*005c*/ 	.word	0x00000000
        /*0060*/ 	.short	0x0014
        /*0062*/ 	.short	0x0064
        /*0064*/ 	.byte	0x00, 0xf0, 0x11, 0x00


	//----- nvinfo : EIATTR_KPARAM_INFO
	.align		4
.L_29:
        /*0068*/ 	.byte	0x04, 0x17
        /*006a*/ 	.short	(.L_31 - .L_30)
.L_30:
        /*006c*/ 	.word	0x00000000
        /*0070*/ 	.short	0x0013
        /*0072*/ 	.short	0x0060
        /*0074*/ 	.byte	0x00, 0xf0, 0x11, 0x00


	//----- nvinfo : EIATTR_KPARAM_INFO
	.align		4
.L_31:
        /*0078*/ 	.byte	0x04, 0x17
        /*007a*/ 	.short	(.L_33 - .L_32)
.L_32:
        /*007c*/ 	.word	0x00000000
        /*0080*/ 	.short	0x0012
        /*0082*/ 	.short	0x005c
        /*0084*/ 	.byte	0x00, 0xf0, 0x11, 0x00


	//----- nvinfo : EIATTR_KPARAM_INFO
	.align		4
.L_33:
        /*0088*/ 	.byte	0x04, 0x17
        /*008a*/ 	.short	(.L_35 - .L_34)
.L_34:
        /*008c*/ 	.word	0x00000000
        /*0090*/ 	.short	0x0011
        /*0092*/ 	.short	0x0058
        /*0094*/ 	.byte	0x00, 0xf0, 0x11, 0x00


	//----- nvinfo : EIATTR_KPARAM_INFO
	.align		4
.L_35:
        /*0098*/ 	.byte	0x04, 0x17
        /*009a*/ 	.short	(.L_37 - .L_36)
.L_36:
        /*009c*/ 	.word	0x00000000
        /*00a0*/ 	.short	0x0010
        /*00a2*/ 	.short	0x0054
        /*00a4*/ 	.byte	0x00, 0xf0, 0x11, 0x00


	//----- nvinfo : EIATTR_KPARAM_INFO
	.align		4
.L_37:
        /*00a8*/ 	.byte	0x04, 0x17
        /*00aa*/ 	.short	(.L_39 - .L_38)
.L_38:
        /*00ac*/ 	.word	0x00000000
        /*00b0*/ 	.short	0x000f
        /*00b2*/ 	.short	0x0050
        /*00b4*/ 	.byte	0x00, 0xf0, 0x11, 0x00


	//----- nvinfo : EIATTR_KPARAM_INFO
	.align		4
.L_39:
        /*00b8*/ 	.byte	0x04, 0x17
        /*00ba*/ 	.short	(.L_41 - .L_40)
.L_40:
        /*00bc*/ 	.word	0x00000000
        /*00c0*/ 	.short	0x000e
        /*00c2*/ 	.short	0x004c
        /*00c4*/ 	.byte	0x00, 0xf0, 0x11, 0x00


	//----- nvinfo : EIATTR_KPARAM_INFO
	.align		4
.L_41:
        /*00c8*/ 	.byte	0x04, 0x17
        /*00ca*/ 	.short	(.L_43 - .L_42)
.L_42:
        /*00cc*/ 	.word	0x00000000
        /*00d0*/ 	.short	0x000d
        /*00d2*/ 	.short	0x0048
        /*00d4*/ 	.byte	0x00, 0xf0, 0x11, 0x00


	//----- nvinfo : EIATTR_KPARAM_INFO
	.align		4
.L_43:
        /*00d8*/ 	.byte	0x04, 0x17
        /*00da*/ 	.short	(.L_45 - .L_44)
.L_44:
        /*00dc*/ 	.word	0x00000000
        /*00e0*/ 	.short	0x000c
        /*00e2*/ 	.short	0x0044
        /*00e4*/ 	.byte	0x00, 0xf0, 0x11, 0x00


	//----- nvinfo : EIATTR_KPARAM_INFO
	.align		4
.L_45:
        /*00e8*/ 	.byte	0x04, 0x17
        /*00ea*/ 	.short	(.L_47 - .L_46)
.L_46:
        /*00ec*/ 	.word	0x00000000
        /*00f0*/ 	.short	0x000b
        /*00f2*/ 	.short	0x0040
        /*00f4*/ 	.byte	0x00, 0xf0, 0x11, 0x00


	//----- nvinfo : EIATTR_KPARAM_INFO
	.align		4
.L_47:
        /*00f8*/ 	.byte	0x04, 0x17
        /*00fa*/ 	.short	(.L_49 - .L_48)
.L_48:
        /*00fc*/ 	.word	0x00000000
        /*0100*/ 	.short	0x000a
        /*0102*/ 	.short	0x003c
        /*0104*/ 	.byte	0x00, 0xf0, 0x11, 0x00


	//----- nvinfo : EIATTR_KPARAM_INFO
	.align		4
.L_49:
        /*0108*/ 	.byte	0x04, 0x17
        /*010a*/ 	.short	(.L_51 - .L_50)
.L_50:
        /*010c*/ 	.word	0x00000000
        /*0110*/ 	.short	0x0009
        /*0112*/ 	.short	0x0038
        /*0114*/ 	.byte	0x00, 0xf0, 0x11, 0x00


	//----- nvinfo : EIATTR_KPARAM_INFO
	.align		4
.L_51:
        /*0118*/ 	.byte	0x04, 0x17
        /*011a*/ 	.short	(.L_53 - .L_52)
.L_52:
        /*011c*/ 	.word	0x00000000
        /*0120*/ 	.short	0x0008
        /*0122*/ 	.short	0x0034
        /*0124*/ 	.byte	0x00, 0xf0, 0x11, 0x00


	//----- nvinfo : EIATTR_KPARAM_INFO
	.align		4
.L_53:
        /*0128*/ 	.byte	0x04, 0x17
        /*012a*/ 	.short	(.L_55 - .L_54)
.L_54:
        /*012c*/ 	.word	0x00000000
        /*0130*/ 	.short	0x0007
        /*0132*/ 	.short	0x0030
        /*0134*/ 	.byte	0x00, 0xf0, 0x11, 0x00


	//----- nvinfo : EIATTR_KPARAM_INFO
	.align		4
.L_55:
        /*0138*/ 	.byte	0x04, 0x17
        /*013a*/ 	.short	(.L_57 - .L_56)
.L_56:
        /*013c*/ 	.word	0x00000000
        /*0140*/ 	.short	0x0006
        /*0142*/ 	.short	0x002c
        /*0144*/ 	.byte	0x00, 0xf0, 0x11, 0x00


	//----- nvinfo : EIATTR_KPARAM_INFO
	.align		4
.L_57:
        /*0148*/ 	.byte	0x04, 0x17
        /*014a*/ 	.short	(.L_59 - .L_58)
.L_58:
        /*014c*/ 	.word	0x00000000
        /*0150*/ 	.short	0x0005
        /*0152*/ 	.short	0x0028
        /*0154*/ 	.byte	0x00, 0xf0, 0x11, 0x00


	//----- nvinfo : EIATTR_KPARAM_INFO
	.align		4
.L_59:
        /*0158*/ 	.byte	0x04, 0x17
        /*015a*/ 	.short	(.L_61 - .L_60)
.L_60:
        /*015c*/ 	.word	0x00000000
        /*0160*/ 	.short	0x0004
        /*0162*/ 	.short	0x0020
        /*0164*/ 	.byte	0x00, 0xf4, 0x21, 0x00


	//----- nvinfo : EIATTR_KPARAM_INFO
	.align		4
.L_61:
        /*0168*/ 	.byte	0x04, 0x17
        /*016a*/ 	.short	(.L_63 - .L_62)
.L_62:
        /*016c*/ 	.word	0x00000000
        /*0170*/ 	.short	0x0003
        /*0172*/ 	.short	0x0018
        /*0174*/ 	.byte	0x00, 0xf4, 0x21, 0x00


	//----- nvinfo : EIATTR_KPARAM_INFO
	.align		4
.L_63:
        /*0178*/ 	.byte	0x04, 0x17
        /*017a*/ 	.short	(.L_65 - .L_64)
.L_64:
        /*017c*/ 	.word	0x00000000
        /*0180*/ 	.short	0x0002
        /*0182*/ 	.short	0x0010
        /*0184*/ 	.byte	0x00, 0xf4, 0x21, 0x00


	//----- nvinfo : EIATTR_KPARAM_INFO
	.align		4
.L_65:
        /*0188*/ 	.byte	0x04, 0x17
        /*018a*/ 	.short	(.L_67 - .L_66)
.L_66:
        /*018c*/ 	.word	0x00000000
        /*0190*/ 	.short	0x0001
        /*0192*/ 	.short	0x0008
        /*0194*/ 	.byte	0x00, 0xf4, 0x21, 0x00


	//----- nvinfo : EIATTR_KPARAM_INFO
	.align		4
.L_67:
        /*0198*/ 	.byte	0x04, 0x17
        /*019a*/ 	.short	(.L_69 - .L_68)
.L_68:
        /*019c*/ 	.word	0x00000000
        /*01a0*/ 	.short	0x0000
        /*01a2*/ 	.short	0x0000
        /*01a4*/ 	.byte	0x00, 0xf4, 0x21, 0x00


	//----- nvinfo : EIATTR_AT_ENTRY_FRAGMENTS
	.align		4
.L_69:
        /*01a8*/ 	.byte	0x04, 0x4f
        /*01aa*/ 	.short	(.L_71 - .L_70)


	//   ....[0]....
.L_70:
        /*01ac*/ 	.word	0x00000004


	//----- nvinfo : EIATTR_RESERVED_SMEM_USED
	.align		4
.L_71:
        /*01b0*/ 	.byte	0x01, 0x41
	.zero		2


	//----- nvinfo : EIATTR_SPARSE_MMA_MASK
	.align		4
        /*01b4*/ 	.byte	0x03, 0x50
        /*01b6*/ 	.short	0x0000


	//----- nvinfo : EIATTR_TCGEN05_1CTA_USED
	.align		4
        /*01b8*/ 	.byte	0x01, 0x51
	.zero		2


	//----- nvinfo : EIATTR_MAXREG_COUNT
	.align		4
        /*01bc*/ 	.byte	0x03, 0x1b
        /*01be*/ 	.short	0x00ff


	//----- nvinfo : EIATTR_NUM_BARRIERS
	.align		4
        /*01c0*/ 	.byte	0x02, 0x4c
        /*01c2*/ 	.byte	0x01
	.zero		1


	//----- nvinfo : EIATTR_INT_WARP_WIDE_INSTR_OFFSETS
	.align		4
        /*01c4*/ 	.byte	0x04, 0x31
        /*01c6*/ 	.short	(.L_73 - .L_72)


	//   ....[0]....
.L_72:
        /*01c8*/ 	.word	0x00000c70


	//   ....[1]....
        /*01cc*/ 	.word	0x00000c90


	//   ....[2]....
        /*01d0*/ 	.word	0x00000fe0


	//   ....[3]....
        /*01d4*/ 	.word	0x00001090


	//   ....[4]....
        /*01d8*/ 	.word	0x00003960


	//   ....[5]....
        /*01dc*/ 	.word	0x00006400


	//   ....[6]....
        /*01e0*/ 	.word	0x00006450


	//----- nvinfo : EIATTR_COOP_GROUP_MASK_REGIDS
	.align		4
.L_73:
        /*01e4*/ 	.byte	0x04, 0x29
        /*01e6*/ 	.short	(.L_75 - .L_74)


	//   ....[0]....
.L_74:
        /*01e8*/ 	.word	0xffffffff


	//   ....[1]....
        /*01ec*/ 	.word	0xffffffff


	//   ....[2]....
        /*01f0*/ 	.word	0xffffffff


	//   ....[3]....
        /*01f4*/ 	.word	0xffffffff


	//   ....[4]....
        /*01f8*/ 	.word	0xffffffff


	//   ....[5]....
        /*01fc*/ 	.word	0xffffffff


	//   ....[6]....
        /*0200*/ 	.word	0xffffffff


	//   ....[7]....
        /*0204*/ 	.word	0xffffffff


	//   ....[8]....
        /*0208*/ 	.word	0xffffffff


	//   ....[9]....
        /*020c*/ 	.word	0xffffffff


	//   ....[10]....
        /*0210*/ 	.word	0xffffffff


	//   ....[11]....
        /*0214*/ 	.word	0xffffffff


	//----- nvinfo : EIATTR_COOP_GROUP_INSTR_OFFSETS
	.align		4
.L_75:
        /*0218*/ 	.byte	0x04, 0x28
        /*021a*/ 	.short	(.L_77 - .L_76)


	//   ....[0]....
.L_76:
        /*021c*/ 	.word	0x00000060


	//   ....[1]....
        /*0220*/ 	.word	0x00000320


	//   ....[2]....
        /*0224*/ 	.word	0x00001e60


	//   ....[3]....
        /*0228*/ 	.word	0x00002220


	//   ....[4]....
        /*022c*/ 	.word	0x00002b00


	//   ....[5]....
        /*0230*/ 	.word	0x00002b50


	//   ....[6]....
        /*0234*/ 	.word	0x00004540


	//   ....[7]....
        /*0238*/ 	.word	0x00004590


	//   ....[8]....
        /*023c*/ 	.word	0x00004e10


	//   ....[9]....
        /*0240*/ 	.word	0x00004e70


	//   ....[10]....
        /*0244*/ 	.word	0x00006290


	//   ....[11]....
        /*0248*/ 	.word	0x00006500


	//----- nvinfo : EIATTR_VRC_CTA_INIT_COUNT
	.align		4
.L_77:
        /*024c*/ 	.byte	0x02, 0x4a
        /*024e*/ 	.byte	0x80
	.zero		1


	//----- nvinfo : EIATTR_MBARRIER_INSTR_OFFSETS
	.align		4
        /*0250*/ 	.byte	0x04, 0x39
        /*0252*/ 	.short	(.L_79 - .L_78)


	//   ....[0]....
.L_78:
        /*0254*/ 	.word	0x00000e70
        /*0258*/ 	.word	0x000000ff
        /*025c*/ 	.word	0x00000000
        /*0260*/ 	.short	0x0100
        /*0262*/ 	.byte	0x0e
	.zero		1


	//   ....[1]....
        /*0264*/ 	.word	0x00001080
        /*0268*/ 	.word	0x000000ff
        /*026c*/ 	.word	0x00007008
        /*0270*/ 	.short	0x0100
        /*0272*/ 	.byte	0x0b
	.zero		1


	//   ....[2]....
        /*0274*/ 	.word	0x00001230
        /*0278*/ 	.word	0x000000ff
        /*027c*/ 	.word	0x00002000
        /*0280*/ 	.short	0x0100
        /*0282*/ 	.byte	0x0b
	.zero		1


	//   ....[3]....
        /*0284*/ 	.word	0x00001410
        /*0288*/ 	.word	0x000000ff
        /*028c*/ 	.word	0x00002000
        /*0290*/ 	.short	0x010a
        /*0292*/ 	.byte	0x0b
	.zero		1


	//   ....[4]....
        /*0294*/ 	.word	0x00001c40
        /*0298*/ 	.word	0x000000ff
        /*029c*/ 	.word	0x00002000
        /*02a0*/ 	.short	0x0108
        /*02a2*/ 	.byte	0x0b
	.zero		1


	//   ....[5]....
        /*02a4*/ 	.word	0x00003aa0
        /*02a8*/ 	.word	0x000000ff
        /*02ac*/ 	.word	0x00007010
        /*02b0*/ 	.short	0x0100
        /*02b2*/ 	.byte	0x0b
	.zero		1


	//   ....[6]....
        /*02b4*/ 	.word	0x00003bb0
        /*02b8*/ 	.word	0x000000ff
        /*02bc*/ 	.word	0x00007010
        /*02c0*/ 	.short	0x010a
        /*02c2*/ 	.byte	0x0b
	.zero		1


	//   ....[7]....
        /*02c4*/ 	.word	0x00003c80
        /*02c8*/ 	.word	0x000000ff
        /*02cc*/ 	.word	0x00007010
        /*02d0*/ 	.short	0x0108
        /*02d2*/ 	.byte	0x0b
	.zero		1


	//   ....[8]....
        /*02d4*/ 	.word	0x00004ed0
        /*02d8*/ 	.word	0x000000ff
        /*02dc*/ 	.word	0x00000000
        /*02e0*/ 	.short	0x010a
        /*02e2*/ 	.byte	0x0e
	.zero		1


	//   ....[9]....
        /*02e4*/ 	.word	0x00005950
        /*02e8*/ 	.word	0x000000ff
        /*02ec*/ 	.word	0x00000000
        /*02f0*/ 	.short	0x010a
        /*02f2*/ 	.byte	0x0e
	.zero		1


	//   ....[10]....
        /*02f4*/ 	.word	0x00005ae0
        /*02f8*/ 	.word	0x000000ff
        /*02fc*/ 	.word	0x00007000
        /*0300*/ 	.short	0x0108
        /*0302*/ 	.byte	0x0b
	.zero		1


	//   ....[11]....
        /*0304*/ 	.word	0x00005bc0
        /*0308*/ 	.word	0x000000ff
        /*030c*/ 	.word	0x00007008
        /*0310*/ 	.short	0x0108
        /*0312*/ 	.byte	0x0b
	.zero		1


	//   ....[12]....
        /*0314*/ 	.word	0x00006520
        /*0318*/ 	.word	0x000000ff
        /*031c*/ 	.word	0x00002000
        /*0320*/ 	.short	0x010a
        /*0322*/ 	.byte	0x0b
	.zero		1


	//   ....[13]....
        /*0324*/ 	.word	0x00006550
        /*0328*/ 	.word	0x000000ff
        /*032c*/ 	.word	0x00007010
        /*0330*/ 	.short	0x010a
        /*0332*/ 	.byte	0x0b
	.zero		1


	//   ....[14]....
        /*0334*/ 	.word	0x00006580
        /*0338*/ 	.word	0x000000ff
        /*033c*/ 	.word	0x00000000
        /*0340*/ 	.short	0x010a
        /*0342*/ 	.byte	0x0e
	.zero		1


	//   ....[15]....
        /*0344*/ 	.word	0x000065b0
        /*0348*/ 	.word	0x000000ff
        /*034c*/ 	.word	0x00000000
        /*0350*/ 	.short	0x010a
        /*0352*/ 	.byte	0x0e
	.zero		1


	//----- nvinfo : EIATTR_NUM_MBARRIERS
	.align		4
.L_79:
        /*0354*/ 	.byte	0x03, 0x38
        /*0356*/ 	.short	0xffff


	//----- nvinfo : EIATTR_EXIT_INSTR_OFFSETS
	.align		4
        /*0358*/ 	.byte	0x04, 0x1c
        /*035a*/ 	.short	(.L_81 - .L_80)


	//   ....[0]....
.L_80:
        /*035c*/ 	.word	0x00006510


	//----- nvinfo : EIATTR_REQNTID
	.align		4
.L_81:
        /*0360*/ 	.byte	0x04, 0x10
        /*0362*/ 	.short	(.L_83 - .L_82)
.L_82:
        /*0364*/ 	.word	0x00000100
        /*0368*/ 	.word	0x00000001
        /*036c*/ 	.word	0x00000001


	//----- nvinfo : EIATTR_CRS_STACK_SIZE
	.align		4
.L_83:
        /*0370*/ 	.byte	0x04, 0x1e
        /*0372*/ 	.short	(.L_85 - .L_84)
.L_84:
        /*0374*/ 	.word	0x00000000


	//----- nvinfo : EIATTR_CBANK_PARAM_SIZE
	.align		4
.L_85:
        /*0378*/ 	.byte	0x03, 0x19
        /*037a*/ 	.short	0x0088


	//----- nvinfo : EIATTR_PARAM_CBANK
	.align		4
        /*037c*/ 	.byte	0x04, 0x0a
        /*037e*/ 	.short	(.L_87 - .L_86)
	.align		4
.L_86:
        /*0380*/ 	.word	index@(.nv.constant0.attn_fwd)
        /*0384*/ 	.short	0x0380
        /*0386*/ 	.short	0x0088


	//----- nvinfo : EIATTR_SW_WAR
	.align		4
.L_87:
        /*0388*/ 	.byte	0x04, 0x36
        /*038a*/ 	.short	(.L_89 - .L_88)
.L_88:
        /*038c*/ 	.word	0x00000008
.L_89:


//--------------------- .nv.compat                --------------------------
	.section	.nv.compat,"",@"SHT_CUDA_COMPAT_INFO"
	.align	4
        /*0000*/ 	.byte	0x02, 0x02, 0x02, 0x00, 0x02, 0x05, 0x05, 0x00, 0x02, 0x03, 0x00, 0x00, 0x02, 0x06, 0x01, 0x00


//--------------------- .nv.callgraph             --------------------------
	.section	.nv.callgraph,"",@"SHT_CUDA_CALLGRAPH"
	.align	4
	.sectionentsize	8
	.align		4
        /*0000*/ 	.word	0x00000000
	.align		4
        /*0004*/ 	.word	0xffffffff
	.align		4
        /*0008*/ 	.word	0x00000000
	.align		4
        /*000c*/ 	.word	0xfffffffe
	.align		4
        /*0010*/ 	.word	0x00000000
	.align		4
        /*0014*/ 	.word	0xfffffffd
	.align		4
        /*0018*/ 	.word	0x00000000
	.align		4
        /*001c*/ 	.word	0xfffffffc


//--------------------- .nv.constant4             --------------------------
	.section	.nv.constant4,"a",@progbits
	.align	8
	.align		8
.nv.constant4:
        /*0000*/ 	.dword	_$_str


//--------------------- .text.attn_fwd            --------------------------
	.section	.text.attn_fwd,"ax",@progbits
	.align	128
        .global         attn_fwd
        .type           attn_fwd,@function
        .size           attn_fwd,(.L_x_28 - attn_fwd)
        .other          attn_fwd,@"STO_CUDA_ENTRY STV_DEFAULT"
attn_fwd:
.text.attn_fwd:
[----:B------:R-:W0:Y:S01]  /*0000*/  LDC R1, c[0x0][0x37c] ;  /* 0x0000df00ff017b82 */ /* 0x000e220000000800 */
[----:B------:R-:W1:Y:S02]  /*0010*/  S2R R0, SR_TID.X ;  /* 0x0000000000007919 */ /* 0x000e640000002100 */
[----:B-1----:R-:W-:-:S04]  /*0020*/  ISETP.GE.U32.AND P0, PT, R0, 0x20, PT ;  /* 0x000000200000780c */ /* 0x002fc80003f06070 */
[----:B------:R-:W-:-:S09]  /*0030*/  P2R R2, PR, RZ, 0x1 ;  /* 0x00000001ff027803 */ /* 0x000fd20000000000 */
[----:B------:R-:W-:Y:S05]  /*0040*/  @P0 BRA `(.L_x_0) ;  /* 0x0000000000b80947 */ /* 0x000fea0003800000 */
[----:B------:R-:W1:Y:S01]  /*0050*/  S2UR UR6, SR_CgaCtaId ;  /* 0x00000000000679c3 */ /* 0x000e620000008800 */
[----:B------:R-:W-:Y:S01]  /*0060*/  NOP ;  /* 0x0000000000007918 */ /* 0x000fe20000000000 */
[----:B------:R-:W-:Y:S02]  /*0070*/  UMOV UR4, 0x40 ;  /* 0x0000004000047882 */ /* 0x000fe40000000000 */
[----:B-1----:R-:W-:-:S09]  /*0080*/  ULEA UR4, UR6, UR4, 0x18 ;  /* 0x0000000406047291 */ /* 0x002fd2000f8ec0ff */
[----:B------:R-:W1:Y:S01]  /*0090*/  LDS.U8 R2, [UR4] ;  /* 0x00000004ff027984 */ /* 0x000e620008000000 */
[----:B------:R-:W-:Y:S02]  /*00a0*/  UMOV UR4, 0x400 ;  /* 0x0000040000047882 */ /* 0x000fe40000000000 */
[----:B------:R-:W-:Y:S01]  /*00b0*/  ULEA UR4, UR6, UR4, 0x18 ;  /* 0x0000000406047291 */ /* 0x000fe2000f8ec0ff */
[----:B-1----:R-:W-:-:S13]  /*00c0*/  ISETP.NE.AND P0, PT, R2, RZ, PT ;  /* 0x000000ff0200720c */ /* 0x002fda0003f05270 */
[----:B------:R-:W-:Y:S05]  /*00d0*/  @P0 BRA `(.L_x_1) ;  /* 0x00000000007c0947 */ /* 0x000fea0003800000 */
[----:B------:R-:W-:-:S13]  /*00e0*/  ELECT P0, URZ, PT ;  /* 0x0000000000ff782f */ /* 0x000fda0003800000 */
[----:B------:R-:W-:Y:S05]  /*00f0*/  @!P0 BRA `(.L_x_2) ;  /* 0x0000000000848947 */ /* 0x000fea0003800000 */
[----:B------:R-:W-:Y:S01]  /*0100*/  UMOV UR5, 0x4 ;  /* 0x0000000400057882 */ /* 0x000fe20000000000 */
[----:B------:R-:W-:Y:S02]  /*0110*/  IMAD.MOV.U32 R5, RZ, RZ, 0x1 ;  /* 0x00000001ff057424 */ /* 0x000fe400078e00ff */
[----:B------:R-:W-:Y:S02]  /*0120*/  IMAD.MOV.U32 R3, RZ, RZ, 0xf ;  /* 0x0000000fff037424 */ /* 0x000fe400078e00ff */
[----:B------:R-:W-:Y:S04]  /*0130*/  DEPBAR.LE SB1, 0x36 ;  /* 0x00009d800000791a */ /* 0x000fe80000000000 */
[----:B------:R-:W1:Y:S02]  /*0140*/  UTCATOMSWS.FIND_AND_SET.ALIGN UP0, UR5, UR5 ;  /* 0x00000005000575e3 */ /* 0x000e640008000800 */
[----:B-1----:R-:W-:-:S04]  /*0150*/  PLOP3.LUT P0, PT, PT, PT, UP0, 0x80, 0x8 ;  /* 0x000000000008781c */ /* 0x002fc80003f0f008 */
[----:B------:R-:W-:-:S04]  /*0160*/  SEL R2, RZ, 0xffffffff, !P0 ;  /* 0xffffffffff027807 */ /* 0x000fc80004000000 */
[----:B------:R-:W-:Y:S01]  /*0170*/  ISETP.NE.AND P0, PT, R2, RZ, PT ;  /* 0x000000ff0200720c */ /* 0x000fe20003f05270 */
[----:B------:R-:W-:-:S12]  /*0180*/  IMAD.U32 R2, RZ, RZ, UR5 ;  /* 0x00000005ff027e24 */ /* 0x000fd8000f8e00ff */
[----:B------:R-:W-:Y:S05]  /*0190*/  @P0 BRA `(.L_x_3) ;  /* 0x0000000000240947 */ /* 0x000fea0003800000 */
.L_x_4:
[----:B------:R-:W-:Y:S05]  /*01a0*/  NANOSLEEP 0x64 ;  /* 0x000000640000795d */ /* 0x000fea0003800000 */
[----:B------:R-:W-:-:S05]  /*01b0*/  UMOV UR5, 0x4 ;  /* 0x0000000400057882 */ /* 0x000fca0000000000 */
[----:B------:R-:W-:Y:S04]  /*01c0*/  DEPBAR.LE SB1, 0x36 ;  /* 0x00009d800000791a */ /* 0x000fe80000000000 */
[----:B------:R-:W1:Y:S02]  /*01d0*/  UTCATOMSWS.FIND_AND_SET.ALIGN UP0, UR5, UR5 ;  /* 0x00000005000575e3 */ /* 0x000e640008000800 */
[----:B-1----:R-:W-:-:S04]  /*01e0*/  PLOP3.LUT P0, PT, PT, PT, UP0, 0x80, 0x8 ;  /* 0x000000000008781c */ /* 0x002fc80003f0f008 */
[----:B------:R-:W-:-:S04]  /*01f0*/  SEL R2, RZ, 0xffffffff, !P0 ;  /* 0xffffffffff027807 */ /* 0x000fc80004000000 */
[----:B------:R-:W-:Y:S01]  /*0200*/  ISETP.NE.AND P0, PT, R2, RZ, PT ;  /* 0x000000ff0200720c */ /* 0x000fe20003f05270 */
[----:B------:R-:W-:-:S12]  /*0210*/  IMAD.U32 R2, RZ, RZ, UR5 ;  /* 0x00000005ff027e24 */ /* 0x000fd8000f8e00ff */
[----:B------:R-:W-:Y:S05]  /*0220*/  @!P0 BRA `(.L_x_4) ;  /* 0xfffffffc00dc8947 */ /* 0x000fea000383ffff */
.L_x_3:
[C---:B------:R-:W-:Y:S01]  /*0230*/  VIADD R4, R2.reuse, 0x10 ;  /* 0x0000001002047836 */ /* 0x040fe20000000000 */
[----:B------:R-:W-:Y:S01]  /*0240*/  UMOV UR5, 0x50 ;  /* 0x0000005000057882 */ /* 0x000fe20000000000 */
[----:B------:R-:W-:Y:S01]  /*0250*/  SHF.L.U32 R3, R3, R2, RZ ;  /* 0x0000000203037219 */ /* 0x000fe200000006ff */
[----:B------:R-:W-:Y:S01]  /*0260*/  ULEA UR5, UR6, UR5, 0x18 ;  /* 0x0000000506057291 */ /* 0x000fe2000f8ec0ff */
[----:B------:R-:W-:Y:S02]  /*0270*/  SHF.L.U32 R2, R2, 0x5, RZ ;  /* 0x0000000502027819 */ /* 0x000fe400000006ff */
[----:B------:R-:W-:-:S04]  /*0280*/  SHF.L.U32 R4, R5, R4, RZ ;  /* 0x0000000405047219 */ /* 0x000fc800000006ff */
[----:B------:R-:W-:-:S05]  /*0290*/  LOP3.LUT R3, R4, R3, RZ, 0xfc, !PT ;  /* 0x0000000304037212 */ /* 0x000fca00078efcff */
[----:B------:R1:W-:Y:S04]  /*02a0*/  ATOMS.OR RZ, [UR5], R3 ;  /* 0x00000003ffff798c */ /* 0x0003e8000b000005 */
[----:B------:R1:W-:Y:S01]  /*02b0*/  STS [UR4], R2 ;  /* 0x00000002ff007988 */ /* 0x0003e20008000804 */
[----:B------:R-:W-:Y:S05]  /*02c0*/  BRA `(.L_x_2) ;  /* 0x0000000000107947 */ /* 0x000fea0003800000 */
.L_x_1:
[----:B------:R-:W-:-:S05]  /*02d0*/  IMAD.MOV.U32 R2, RZ, RZ, -0x1 ;  /* 0xffffffffff027424 */ /* 0x000fca00078e00ff */
[----:B------:R1:W-:Y:S02]  /*02e0*/  STS [UR4], R2 ;  /* 0x00000002ff007988 */ /* 0x0003e40008000804 */
[----:B-1----:R-:W-:-:S07]  /*02f0*/  MOV R2, 0x310 ;  /* 0x0000031000027802 */ /* 0x002fce0000000f00 */
[----:B0-----:R-:W-:Y:S05]  /*0300*/  CALL.REL.NOINC `($__internal_1_$__cuda_sm10x_tcgen05_guardrail_trap_phase_invalid_during_alloc) ;  /* 0x0000006000c07944 */ /* 0x001fea0003c00000 */
.L_x_2:
[----:B------:R-:W-:Y:S05]  /*0310*/  WARPSYNC.ALL ;  /* 0x0000000000007948 */ /* 0x000fea0003800000 */
[----:B------:R-:W-:Y:S01]  /*0320*/  NOP ;  /* 0x0000000000007918 */ /* 0x000fe20000000000 */
.L_x_0:
[----:B------:R-:W2:Y:S01]  /*0330*/  S2R R139, SR_CTAID.X ;  /* 0x00000000008b7919 */ /* 0x000ea20000002500 */
[----:B------:R-:W3:Y:S01]  /*0340*/  S2UR UR10, SR_CTAID.Y ;  /* 0x00000000000a79c3 */ /* 0x000ee20000002600 */
[----:B------:R-:W3:Y:S01]  /*0350*/  LDCU.64 UR4, c[0x0][0x3b0] ;  /* 0x00007600ff0477ac */ /* 0x000ee20008000a00 */
[----:B------:R-:W-:Y:S01]  /*0360*/  SHF.R.U32.HI R99, RZ, 0x6, R0 ;  /* 0x00000006ff637819 */ /* 0x000fe20000011600 */
[----:B------:R-:W-:-:S03]  /*0370*/  UMOV UR11, 0x400 ;  /* 0x00000400000b7882 */ /* 0x000fc60000000000 */
[----:B------:R-:W-:Y:S01]  /*0380*/  SGXT.U32 R99, R99, 0x2 ;  /* 0x000000026363781a */ /* 0x000fe20000000000 */
[----:B------:R-:W4:Y:S01]  /*0390*/  LDCU.64 UR30, c[0x0][0x358] ;  /* 0x00006b00ff1e77ac */ /* 0x000f220008000a00 */
[----:B------:R-:W1:Y:S08]  /*03a0*/  S2UR UR6, SR_CgaCtaId ;  /* 0x00000000000679c3 */ /* 0x000e700000008800 */
[----:B------:R-:W0:Y:S08]  /*03b0*/  LDC.64 R16, c[0x0][0x380] ;  /* 0x0000e000ff107b82 */ /* 0x000e300000000a00 */
[----:B------:R-:W4:Y:S01]  /*03c0*/  LDC R12, c[0x0][0x3b8] ;  /* 0x0000ee00ff0c7b82 */ /* 0x000f220000000800 */
[----:B---3--:R-:W-:-:S04]  /*03d0*/  UIMAD UR4, UR10, UR4, URZ ;  /* 0x000000040a0472a4 */ /* 0x008fc8000f8e02ff */
[----:B------:R-:W-:Y:S01]  /*03e0*/  USHF.L.U32 UR7, UR4, 0x1, URZ ;  /* 0x0000000104077899 */ /* 0x000fe200080006ff */
[----:B--2---:R-:W-:Y:S01]  /*03f0*/  IMAD.SHL.U32 R139, R139, 0x40, RZ ;  /* 0x000000408b8b7824 */ /* 0x004fe200078e00ff */
[----:B-1----:R-:W-:Y:S01]  /*0400*/  ULEA UR11, UR6, UR11, 0x18 ;  /* 0x0000000b060b7291 */ /* 0x002fe2000f8ec0ff */
[----:B------:R-:W1:Y:S03]  /*0410*/  LDC.64 R104, c[0x0][0x3c0] ;  /* 0x0000f000ff687b82 */ /* 0x000e660000000a00 */
[----:B------:R-:W-:-:S05]  /*0420*/  LOP3.LUT R98, R139, 0x3f, R0, 0xf8, !PT ;  /* 0x0000003f8b627812 */ /* 0x000fca00078ef800 */
[----:B------:R-:W-:Y:S01]  /*0430*/  IMAD R2, R98, UR5, RZ ;  /* 0x0000000562027c24 */ /* 0x000fe2000f8e02ff */
[----:B------:R-:W-:Y:S01]  /*0440*/  UIMAD.WIDE UR4, UR4, 0x2, URZ ;  /* 0x00000002040478a5 */ /* 0x000fe2000f8e02ff */
[----:B------:R-:W2:Y:S02]  /*0450*/  LDC.64 R28, c[0x0][0x388] ;  /* 0x0000e200ff1c7b82 */ /* 0x000ea40000000a00 */
[C---:B------:R-:W-:Y:S02]  /*0460*/  IMAD.SHL.U32 R3, R2.reuse, 0x2, RZ ;  /* 0x0000000202037824 */ /* 0x040fe400078e00ff */
[----:B------:R-:W-:-:S04]  /*0470*/  IMAD.HI R2, R2, 0x2, RZ ;  /* 0x0000000202027827 */ /* 0x000fc800078e02ff */
[----:B------:R-:W-:Y:S01]  /*0480*/  BAR.SYNC.DEFER_BLOCKING 0x0 ;  /* 0x0000000000007b1d */ /* 0x000fe20000010000 */
[----:B0-----:R-:W-:Y:S01]  /*0490*/  IADD3 R16, P0, P1, R3, UR7, R16 ;  /* 0x0000000703107c10 */ /* 0x001fe2000f91e010 */
[----:B----4-:R-:W-:-:S03]  /*04a0*/  IMAD R4, R99, R12, RZ ;  /* 0x0000000c63047224 */ /* 0x010fc600078e02ff */
[----:B------:R-:W-:Y:S01]  /*04b0*/  IADD3.X R18, PT, PT, R2, UR5, R17, P0, P1 ;  /* 0x0000000502127c10 */ /* 0x000fe200087e2411 */
[----:B------:R-:W-:Y:S01]  /*04c0*/  IMAD R5, R12, 0x4, R4 ;  /* 0x000000040c057824 */ /* 0x000fe200078e0204 */
[----:B------:R-:W-:Y:S01]  /*04d0*/  LEA R2, P0, R4, R16, 0x1 ;  /* 0x0000001004027211 */ /* 0x000fe200078008ff */
[----:B------:R-:W0:Y:S02]  /*04e0*/  LDCU UR4, c[0x0][0x3c8] ;  /* 0x00007900ff0477ac */ /* 0x000e240008000800 */
[----:B------:R-:W-:Y:S01]  /*04f0*/  IMAD R7, R12, 0x4, R5 ;  /* 0x000000040c077824 */ /* 0x000fe200078e0205 */
[----:B------:R-:W-:Y:S02]  /*0500*/  LEA.HI.X.SX32 R3, R4, R18, 0x1, P0 ;  /* 0x0000001204037211 */ /* 0x000fe400000f0eff */
[----:B------:R-:W-:Y:S02]  /*0510*/  LEA R4, P0, R5, R16, 0x1 ;  /* 0x0000001005047211 */ /* 0x000fe400078008ff */
[----:B------:R-:W-:-:S02]  /*0520*/  LEA R9, R12, R7, 0x2 ;  /* 0x000000070c097211 */ /* 0x000fc400078e10ff */
[----:B------:R-:W-:Y:S01]  /*0530*/  LEA R6, P1, R7, R16, 0x1 ;  /* 0x0000001007067211 */ /* 0x000fe200078208ff */
[----:B------:R-:W3:Y:S01]  /*0540*/  LDS R17, [UR11] ;  /* 0x0000000bff117984 */ /* 0x000ee20008000800 */
[-C--:B------:R-:W-:Y:S01]  /*0550*/  LEA.HI.X.SX32 R5, R5, R18.reuse, 0x1, P0 ;  /* 0x0000001205057211 */ /* 0x080fe200000f0eff */
[C---:B------:R-:W-:Y:S01]  /*0560*/  IMAD R11, R12.reuse, 0x4, R9 ;  /* 0x000000040c0b7824 */ /* 0x040fe200078e0209 */
[----:B------:R-:W-:Y:S01]  /*0570*/  LEA.HI.X.SX32 R7, R7, R18, 0x1, P1 ;  /* 0x0000001207077211 */ /* 0x000fe200008f0eff */
[----:B------:R-:W-:Y:S01]  /*0580*/  BAR.SYNC.DEFER_BLOCKING 0x0 ;  /* 0x0000000000007b1d */ /* 0x000fe20000010000 */
[-C--:B------:R-:W-:Y:S01]  /*0590*/  LEA R8, P1, R9, R16.reuse, 0x1 ;  /* 0x0000001009087211 */ /* 0x080fe200078208ff */
[C---:B------:R-:W-:Y:S01]  /*05a0*/  IMAD R13, R12.reuse, 0x4, R11 ;  /* 0x000000040c0d7824 */ /* 0x040fe200078e020b */
[----:B------:R-:W-:Y:S02]  /*05b0*/  LEA R10, P0, R11, R16, 0x1 ;  /* 0x000000100b0a7211 */ /* 0x000fe400078008ff */
[-C--:B------:R-:W-:Y:S01]  /*05c0*/  LEA.HI.X.SX32 R9, R9, R18.reuse, 0x1, P1 ;  /* 0x0000001209097211 */ /* 0x080fe200008f0eff */
[----:B------:R-:W-:Y:S01]  /*05d0*/  IMAD R14, R12, 0x4, R13 ;  /* 0x000000040c0e7824 */ /* 0x000fe200078e020d */
[----:B------:R-:W-:-:S03]  /*05e0*/  LEA.HI.X.SX32 R11, R11, R18, 0x1, P0 ;  /* 0x000000120b0b7211 */ /* 0x000fc600000f0eff */
[----:B------:R-:W-:Y:S01]  /*05f0*/  IMAD R15, R12, 0x4, R14 ;  /* 0x000000040c0f7824 */ /* 0x000fe200078e020e */
[----:B------:R-:W-:Y:S01]  /*0600*/  LEA R12, P1, R14, R16, 0x1 ;  /* 0x000000100e0c7211 */ /* 0x000fe200078208ff */
[----:B------:R4:W5:Y:S04]  /*0610*/  LDG.E.U16 R5, desc[UR30][R4.64] ;  /* 0x0000001e04057981 */ /* 0x000968000c1e1500 */
[----:B------:R0:W5:Y:S04]  /*0620*/  LDG.E.U16 R20, desc[UR30][R2.64] ;  /* 0x0000001e02147981 */ /* 0x000168000c1e1500 */
[----:B------:R1:W5:Y:S01]  /*0630*/  LDG.E.U16 R9, desc[UR30][R8.64] ;  /* 0x0000001e08097981 */ /* 0x000362000c1e1500 */
[----:B----4-:R-:W-:-:S03]  /*0640*/  SHF.R.U32.HI R4, RZ, 0x5, R0 ;  /* 0x00000005ff047819 */ /* 0x010fc60000011600 */
[----:B------:R4:W5:Y:S01]  /*0650*/  LDG.E.U16 R22, desc[UR30][R6.64] ;  /* 0x0000001e06167981 */ /* 0x000962000c1e1500 */
[----:B------:R-:W-:Y:S02]  /*0660*/  SGXT.U32 R4, R4, 0x3 ;  /* 0x000000030404781a */ /* 0x000fe40000000000 */
[C---:B0-----:R-:W-:Y:S01]  /*0670*/  LEA R2, P0, R13.reuse, R16, 0x1 ;  /* 0x000000100d027211 */ /* 0x041fe200078008ff */
[----:B------:R0:W5:Y:S02]  /*0680*/  LDG.E.U16 R24, desc[UR30][R10.64] ;  /* 0x0000001e0a187981 */ /* 0x000164000c1e1500 */
[----:B-1----:R-:W-:Y:S01]  /*0690*/  IMAD R8, R4, R105, RZ ;  /* 0x0000006904087224 */ /* 0x002fe200078e02ff */
[----:B------:R-:W-:Y:S02]  /*06a0*/  LEA.HI.X.SX32 R3, R13, R18, 0x1, P0 ;  /* 0x000000120d037211 */ /* 0x000fe400000f0eff */
[----:B----4-:R-:W-:Y:S02]  /*06b0*/  LEA R6, P0, R15, R16, 0x1 ;  /* 0x000000100f067211 */ /* 0x010fe400078008ff */
[-C--:B------:R-:W-:Y:S01]  /*06c0*/  LEA.HI.X.SX32 R13, R14, R18.reuse, 0x1, P1 ;  /* 0x000000120e0d7211 */ /* 0x080fe200008f0eff */
[----:B0-----:R-:W-:Y:S01]  /*06d0*/  IMAD R10, R105, 0x8, R8 ;  /* 0x00000008690a7824 */ /* 0x001fe200078e0208 */
[----:B------:R-:W-:-:S03]  /*06e0*/  LEA.HI.X.SX32 R7, R15, R18, 0x1, P0 ;  /* 0x000000120f077211 */ /* 0x000fc600000f0eff */
[----:B------:R0:W5:Y:S01]  /*06f0*/  LDG.E.U16 R26, desc[UR30][R12.64] ;  /* 0x0000001e0c1a7981 */ /* 0x000162000c1e1500 */
[----:B------:R-:W-:Y:S02]  /*0700*/  SHF.R.U32.HI R4, RZ, 0x5, R0 ;  /* 0x00000005ff047819 */ /* 0x000fe40000011600 */
[----:B------:R-:W-:Y:S01]  /*0710*/  LOP3.LUT R66, R0, 0x1f, RZ, 0xc0, !PT ;  /* 0x0000001f00427812 */ /* 0x000fe200078ec0ff */
[----:B------:R1:W5:Y:S04]  /*0720*/  LDG.E.U16 R15, desc[UR30][R2.64] ;  /* 0x0000001e020f7981 */ /* 0x000368000c1e1500 */
[----:B------:R4:W5:Y:S01]  /*0730*/  LDG.E.U16 R7, desc[UR30][R6.64] ;  /* 0x0000001e06077981 */ /* 0x000962000c1e1500 */
[C---:B0-----:R-:W-:Y:S01]  /*0740*/  LEA R12, R105.reuse, R10, 0x3 ;  /* 0x0000000a690c7211 */ /* 0x041fe200078e18ff */
[----:B------:R-:W-:Y:S01]  /*0750*/  IMAD R104, R104, UR10, RZ ;  /* 0x0000000a68687c24 */ /* 0x000fe2000f8e02ff */
[----:B------:R-:W-:Y:S01]  /*0760*/  R2UR UR27, R4 ;  /* 0x00000000041b72ca */ /* 0x000fe200000e0000 */
[----:B------:R-:W-:Y:S01]  /*0770*/  IMAD R4, R66, UR4, RZ ;  /* 0x0000000442047c24 */ /* 0x000fe2000f8e02ff */
[----:B-1----:R-:W-:Y:S01]  /*0780*/  LOP3.LUT R2, R0, 0xc0, RZ, 0xc0, !PT ;  /* 0x000000c000027812 */ /* 0x002fe200078ec0ff */
[----:B----4-:R-:W-:-:S03]  /*0790*/  IMAD R6, R105, 0x8, R12 ;  /* 0x0000000869067824 */ /* 0x010fc600078e020c */
[----:B------:R-:W-:Y:S01]  /*07a0*/  SHF.R.U32.HI R18, RZ, 0x2, R2 ;  /* 0x00000002ff127819 */ /* 0x000fe20000011602 */
[C---:B------:R-:W-:Y:S02]  /*07b0*/  IMAD R14, R105.reuse, 0x8, R6 ;  /* 0x00000008690e7824 */ /* 0x040fe400078e0206 */
[----:B------:R-:W-:Y:S02]  /*07c0*/  IMAD.SHL.U32 R2, R4, 0x2, RZ ;  /* 0x0000000204027824 */ /* 0x000fe400078e00ff */
[----:B------:R-:W-:Y:S01]  /*07d0*/  IMAD.SHL.U32 R3, R104, 0x2, RZ ;  /* 0x0000000268037824 */ /* 0x000fe200078e00ff */
[----:B------:R-:W-:Y:S01]  /*07e0*/  LEA R16, R105, R14, 0x3 ;  /* 0x0000000e69107211 */ /* 0x000fe200078e18ff */
[----:B------:R-:W-:-:S03]  /*07f0*/  IMAD.HI R4, R4, 0x2, RZ ;  /* 0x0000000204047827 */ /* 0x000fc600078e02ff */
[----:B--2---:R-:W-:Y:S01]  /*0800*/  IADD3 R11, P0, P1, R2, R28, R3 ;  /* 0x0000001c020b7210 */ /* 0x004fe2000791e003 */
[----:B------:R-:W-:-:S04]  /*0810*/  IMAD.HI R104, R104, 0x2, RZ ;  /* 0x0000000268687827 */ /* 0x000fc800078e02ff */
[C---:B------:R-:W-:Y:S01]  /*0820*/  IMAD R2, R105.reuse, 0x8, R16 ;  /* 0x0000000869027824 */ /* 0x040fe200078e0210 */
[----:B------:R-:W-:Y:S01]  /*0830*/  IADD3.X R13, PT, PT, R4, R29, R104, P0, P1 ;  /* 0x0000001d040d7210 */ /* 0x000fe200007e2468 */
[----:B------:R-:W-:Y:S02]  /*0840*/  IMAD.SHL.U32 R101, R0, 0x2, RZ ;  /* 0x0000000200657824 */ /* 0x000fe400078e00ff */
[C---:B------:R-:W-:Y:S01]  /*0850*/  IMAD R4, R105.reuse, 0x8, R2 ;  /* 0x0000000869047824 */ /* 0x040fe200078e0202 */
[-C--:B------:R-:W-:Y:S02]  /*0860*/  LEA R64, P0, R8, R11.reuse, 0x1 ;  /* 0x0000000b08407211 */ /* 0x080fe400078008ff */
[----:B------:R-:W-:Y:S01]  /*0870*/  LOP3.LUT R101, R18, 0x1fe, R101, 0x78, !PT ;  /* 0x000001fe12657812 */ /* 0x000fe200078e7865 */
[C---:B------:R-:W-:Y:S01]  /*0880*/  IMAD R18, R105.reuse, 0x8, R4 ;  /* 0x0000000869127824 */ /* 0x040fe200078e0204 */
[----:B------:R-:W-:Y:S02]  /*0890*/  LEA R62, P1, R10, R11, 0x1 ;  /* 0x0000000b0a3e7211 */ /* 0x000fe400078208ff */
[-C--:B------:R-:W-:Y:S01]  /*08a0*/  LEA.HI.X.SX32 R65, R8, R13.reuse, 0x1, P0 ;  /* 0x0000000d08417211 */ /* 0x080fe200000f0eff */
[----:B------:R-:W-:Y:S01]  /*08b0*/  IMAD R8, R105, 0x8, R18 ;  /* 0x0000000869087824 */ /* 0x000fe200078e0212 */
[----:B------:R-:W-:-:S02]  /*08c0*/  LEA.HI.X.SX32 R63, R10, R13, 0x1, P1 ;  /* 0x0000000d0a3f7211 */ /* 0x000fc400008f0eff */
[-C--:B------:R-:W-:Y:S01]  /*08d0*/  LEA R58, P0, R6, R11.reuse, 0x1 ;  /* 0x0000000b063a7211 */ /* 0x080fe200078008ff */
[C---:B------:R-:W-:Y:S01]  /*08e0*/  IMAD R10, R105.reuse, 0x8, R8 ;  /* 0x00000008690a7824 */ /* 0x040fe200078e0208 */
[----:B------:R-:W-:Y:S02]  /*08f0*/  LEA R56, P1, R14, R11, 0x1 ;  /* 0x0000000b0e387211 */ /* 0x000fe400078208ff */
[----:B------:R-:W-:Y:S02]  /*0900*/  LEA.HI.X.SX32 R59, R6, R13, 0x1, P0 ;  /* 0x0000000d063b7211 */ /* 0x000fe400000f0eff */
[----:B------:R-:W-:Y:S02]  /*0910*/  LEA R60, P2, R12, R11, 0x1 ;  /* 0x0000000b0c3c7211 */ /* 0x000fe400078408ff */
[----:B------:R-:W-:Y:S02]  /*0920*/  LEA R6, R105, R10, 0x3 ;  /* 0x0000000a69067211 */ /* 0x000fe400078e18ff */
[----:B------:R-:W-:-:S02]  /*0930*/  LEA.HI.X.SX32 R57, R14, R13, 0x1, P1 ;  /* 0x0000000d0e397211 */ /* 0x000fc400008f0eff */
[----:B------:R-:W-:Y:S01]  /*0940*/  LEA.HI.X.SX32 R61, R12, R13, 0x1, P2 ;  /* 0x0000000d0c3d7211 */ /* 0x000fe200010f0eff */
[C---:B------:R-:W-:Y:S01]  /*0950*/  IMAD R12, R105.reuse, 0x8, R6 ;  /* 0x00000008690c7824 */ /* 0x040fe200078e0206 */
[-C--:B------:R-:W-:Y:S02]  /*0960*/  LEA R50, P1, R4, R11.reuse, 0x1 ;  /* 0x0000000b04327211 */ /* 0x080fe400078208ff */
[----:B------:R-:W-:Y:S02]  /*0970*/  LEA R54, P2, R16, R11, 0x1 ;  /* 0x0000000b10367211 */ /* 0x000fe400078408ff */
[-C--:B------:R-:W-:Y:S01]  /*0980*/  LEA.HI.X.SX32 R51, R4, R13.reuse, 0x1, P1 ;  /* 0x0000000d04337211 */ /* 0x080fe200008f0eff */
[C---:B------:R-:W-:Y:S01]  /*0990*/  IMAD R4, R105.reuse, 0x8, R12 ;  /* 0x0000000869047824 */ /* 0x040fe200078e020c */
[----:B------:R-:W-:Y:S02]  /*09a0*/  LEA.HI.X.SX32 R55, R16, R13, 0x1, P2 ;  /* 0x0000000d10377211 */ /* 0x000fe400010f0eff */
[----:B------:R-:W-:Y:S01]  /*09b0*/  ISETP.GE.U32.AND P4, PT, R0, 0x20, PT ;  /* 0x000000200000780c */ /* 0x000fe20003f86070 */
[----:B------:R-:W-:Y:S01]  /*09c0*/  IMAD R14, R105, 0x8, R4 ;  /* 0x00000008690e7824 */ /* 0x000fe200078e0204 */
[----:B------:R-:W-:-:S02]  /*09d0*/  LEA R52, P0, R2, R11, 0x1 ;  /* 0x0000000b02347211 */ /* 0x000fc400078008ff */
[----:B------:R-:W-:Y:S01]  /*09e0*/  LEA R48, P2, R18, R11, 0x1 ;  /* 0x0000000b12307211 */ /* 0x000fe200078408ff */
[----:B------:R-:W-:Y:S01]  /*09f0*/  IMAD R3, R105, 0x8, R14 ;  /* 0x0000000869037824 */ /* 0x000fe200078e020e */
[-C--:B------:R-:W-:Y:S02]  /*0a00*/  LEA.HI.X.SX32 R53, R2, R13.reuse, 0x1, P0 ;  /* 0x0000000d02357211 */ /* 0x080fe400000f0eff */
[----:B------:R-:W-:Y:S02]  /*0a10*/  LEA.HI.X.SX32 R49, R18, R13, 0x1, P2 ;  /* 0x0000000d12317211 */ /* 0x000fe400010f0eff */
[-C--:B------:R-:W-:Y:S02]  /*0a20*/  LEA R44, P1, R10, R11.reuse, 0x1 ;  /* 0x0000000b0a2c7211 */ /* 0x080fe400078208ff */
[-C--:B------:R-:W-:Y:S02]  /*0a30*/  LEA R46, P0, R8, R11.reuse, 0x1 ;  /* 0x0000000b082e7211 */ /* 0x080fe400078008ff */
[----:B------:R-:W-:-:S02]  /*0a40*/  LEA R42, P2, R6, R11, 0x1 ;  /* 0x0000000b062a7211 */ /* 0x000fc400078408ff */
[-C--:B------:R-:W-:Y:S02]  /*0a50*/  LEA.HI.X.SX32 R45, R10, R13.reuse, 0x1, P1 ;  /* 0x0000000d0a2d7211 */ /* 0x080fe400008f0eff */
[-C--:B------:R-:W-:Y:S02]  /*0a60*/  LEA.HI.X.SX32 R47, R8, R13.reuse, 0x1, P0 ;  /* 0x0000000d082f7211 */ /* 0x080fe400000f0eff */
[----:B------:R-:W-:Y:S02]  /*0a70*/  LEA.HI.X.SX32 R43, R6, R13, 0x1, P2 ;  /* 0x0000000d062b7211 */ /* 0x000fe400010f0eff */
[-C--:B------:R-:W-:Y:S02]  /*0a80*/  LEA R38, P1, R4, R11.reuse, 0x1 ;  /* 0x0000000b04267211 */ /* 0x080fe400078208ff */
[-C--:B------:R-:W-:Y:S02]  /*0a90*/  LEA R40, P0, R12, R11.reuse, 0x1 ;  /* 0x0000000b0c287211 */ /* 0x080fe400078008ff */
[----:B------:R-:W-:-:S02]  /*0aa0*/  LEA R36, P2, R14, R11, 0x1 ;  /* 0x0000000b0e247211 */ /* 0x000fc400078408ff */
[----:B------:R-:W-:Y:S02]  /*0ab0*/  LEA R2, P3, R3, R11, 0x1 ;  /* 0x0000000b03027211 */ /* 0x000fe400078608ff */
[----:B---3--:R-:W-:Y:S02]  /*0ac0*/  R2UR UR12, R17 ;  /* 0x00000000110c72ca */ /* 0x008fe400000e0000 */
[-C--:B------:R-:W-:Y:S02]  /*0ad0*/  LEA.HI.X.SX32 R39, R4, R13.reuse, 0x1, P1 ;  /* 0x0000000d04277211 */ /* 0x080fe400008f0eff */
[-C--:B------:R-:W-:Y:S02]  /*0ae0*/  LEA.HI.X.SX32 R41, R12, R13.reuse, 0x1, P0 ;  /* 0x0000000d0c297211 */ /* 0x080fe400000f0eff */
[-C--:B------:R-:W-:Y:S02]  /*0af0*/  LEA.HI.X.SX32 R37, R14, R13.reuse, 0x1, P2 ;  /* 0x0000000d0e257211 */ /* 0x080fe400010f0eff */
[----:B------:R-:W-:-:S02]  /*0b00*/  LEA.HI.X.SX32 R3, R3, R13, 0x1, P3 ;  /* 0x0000000d03037211 */ /* 0x000fc400018f0eff */
[----:B------:R-:W-:Y:S01]  /*0b10*/  LOP3.LUT R4, R101, 0x40, RZ, 0x3c, !PT ;  /* 0x0000004065047812 */ /* 0x000fe200078e3cff */
[----:B------:R-:W-:Y:S06]  /*0b20*/  @P4 BRA `(.L_x_5) ;  /* 0x0000000000184947 */ /* 0x000fec0003800000 */
[----:B------:R-:W-:Y:S01]  /*0b30*/  ELECT P0, URZ, PT ;  /* 0x0000000000ff782f */ /* 0x000fe20003800000 */
[----:B------:R-:W-:Y:S01]  /*0b40*/  IMAD.MOV.U32 R6, RZ, RZ, 0x1 ;  /* 0x00000001ff067424 */ /* 0x000fe200078e00ff */
[----:B------:R-:W-:Y:S01]  /*0b50*/  UMOV UR4, 0x40 ;  /* 0x0000004000047882 */ /* 0x000fe20000000000 */
[----:B------:R-:W-:Y:S01]  /*0b60*/  UVIRTCOUNT.DEALLOC.SMPOOL 0x80 ;  /* 0x000000800000784c */ /* 0x000fe20000000000 */
[----:B------:R-:W-:-:S09]  /*0b70*/  ULEA UR4, UR6, UR4, 0x18 ;  /* 0x0000000406047291 */ /* 0x000fd2000f8ec0ff */
[----:B------:R0:W-:Y:S03]  /*0b80*/  @P0 STS.U8 [UR4], R6 ;  /* 0x00000006ff000988 */ /* 0x0001e60008000004 */
.L_x_5:
[----:B------:R-:W-:Y:S01]  /*0b90*/  USHF.L.U32 UR4, UR27, 0x15, URZ ;  /* 0x000000151b047899 */ /* 0x000fe200080006ff */
[----:B------:R-:W-:Y:S01]  /*0ba0*/  LOP3.LUT P0, RZ, R0, 0xff, RZ, 0xc0, !PT ;  /* 0x000000ff00ff7812 */ /* 0x000fe2000780c0ff */
[----:B------:R-:W-:Y:S01]  /*0bb0*/  ULOP3.LUT UR26, UR27, 0x4, URZ, 0xc0, !UPT ;  /* 0x000000041b1a7892 */ /* 0x000fe2000f8ec0ff */
[----:B-----5:R1:W-:Y:S01]  /*0bc0*/  STS.U16 [R101+UR11+0x6000], R20 ;  /* 0x0060001465007988 */ /* 0x0203e2000800040b */
[----:B------:R-:W-:Y:S01]  /*0bd0*/  ULOP3.LUT UR19, UR4, 0x600000, URZ, 0xc0, !UPT ;  /* 0x0060000004137892 */ /* 0x000fe2000f8ec0ff */
[----:B------:R-:W-:Y:S01]  /*0be0*/  IADD3 R134, PT, PT, R139, 0x40, RZ ;  /* 0x000000408b867810 */ /* 0x000fe20007ffe0ff */
[----:B------:R-:W-:Y:S01]  /*0bf0*/  UMOV UR6, 0x1 ;  /* 0x0000000100067882 */ /* 0x000fe20000000000 */
[----:B------:R2:W-:Y:S01]  /*0c00*/  STS.U16 [R101+UR11+0x6400], R22 ;  /* 0x0064001665007988 */ /* 0x0005e2000800040b */
[----:B------:R-:W-:Y:S01]  /*0c10*/  UIADD3 UR13, UPT, UPT, UR12, UR19, URZ ;  /* 0x000000130c0d7290 */ /* 0x000fe2000fffe0ff */
[----:B------:R-:W-:Y:S01]  /*0c20*/  ISETP.GT.AND P1, PT, R134, RZ, PT ;  /* 0x000000ff8600720c */ /* 0x000fe20003f24270 */
[----:B------:R-:W-:-:S02]  /*0c30*/  UIADD3 UR14, UPT, UPT, UR11, 0x7000, URZ ;  /* 0x000070000b0e7890 */ /* 0x000fc4000fffe0ff */
[----:B------:R3:W-:Y:S01]  /*0c40*/  STS.U16 [R101+UR11+0x6800], R24 ;  /* 0x0068001865007988 */ /* 0x0007e2000800040b */
[----:B------:R-:W-:Y:S01]  /*0c50*/  ULEA UR13, UR26, UR13, 0x2 ;  /* 0x0000000d1a0d7291 */ /* 0x000fe2000f8e10ff */
[----:B0-----:R-:W-:Y:S01]  /*0c60*/  PRMT R6, RZ, 0x7610, R6 ;  /* 0x00007610ff067816 */ /* 0x001fe20000000006 */
[----:B------:R-:W-:Y:S01]  /*0c70*/  VOTEU.ALL UP0, P0 ;  /* 0x0000000000ff7886 */ /* 0x000fe20000000000 */
[----:B------:R0:W-:Y:S01]  /*0c80*/  STS.U16 [R101+UR11+0x6c00], R26 ;  /* 0x006c001a65007988 */ /* 0x0001e2000800040b */
[----:B------:R-:W-:Y:S01]  /*0c90*/  VOTEU.ALL UP1, P0 ;  /* 0x0000000000ff7886 */ /* 0x000fe20000020000 */
[----:B------:R-:W-:Y:S01]  /*0ca0*/  PRMT R8, RZ, 0x7610, R8 ;  /* 0x00007610ff087816 */ /* 0x000fe20000000008 */
[----:B------:R-:W4:Y:S01]  /*0cb0*/  LDCU.64 UR20, c[0x0][0x3d0] ;  /* 0x00007a00ff1477ac */ /* 0x000f220008000a00 */
[----:B------:R-:W-:Y:S01]  /*0cc0*/  STS.U16 [R4+UR11+0x6200], R5 ;  /* 0x0062000504007988 */ /* 0x000fe2000800040b */
[----:B------:R-:W-:-:S04]  /*0cd0*/  @!UP0 UIADD3 UR4, UPT, UPT, -UR6, 0x100000, URZ ;  /* 0x0010000006048890 */ /* 0x000fc8000fffe1ff */
[----:B------:R-:W-:Y:S02]  /*0ce0*/  @!UP0 USHF.L.U32 UR5, UR4, 0xb, URZ ;  /* 0x0000000b04058899 */ /* 0x000fe400080006ff */
[----:B------:R-:W-:Y:S01]  /*0cf0*/  @!UP0 USHF.L.U32 UR4, UR4, 0x1, URZ ;  /* 0x0000000104048899 */ /* 0x000fe200080006ff */
[----:B------:R-:W4:Y:S01]  /*0d00*/  LDC.64 R96, c[0x0][0x390] ;  /* 0x0000e400ff607b82 */ /* 0x000f220000000a00 */
[----:B------:R-:W-:Y:S01]  /*0d10*/  PRMT R10, RZ, 0x7610, R10 ;  /* 0x00007610ff0a7816 */ /* 0x000fe2000000000a */
[----:B------:R-:W-:Y:S01]  /*0d20*/  STS.U16 [R4+UR11+0x6600], R9 ;  /* 0x0066000904007988 */ /* 0x000fe2000800040b */
[----:B------:R-:W-:Y:S02]  /*0d30*/  PRMT R12, RZ, 0x7610, R12 ;  /* 0x00007610ff0c7816 */ /* 0x000fe4000000000c */
[----:B------:R-:W-:Y:S01]  /*0d40*/  PRMT R14, RZ, 0x7610, R14 ;  /* 0x00007610ff0e7816 */ /* 0x000fe2000000000e */
[----:B------:R-:W-:Y:S01]  /*0d50*/  STS.U16 [R4+UR11+0x6a00], R15 ;  /* 0x006a000f04007988 */ /* 0x000fe2000800040b */
[----:B------:R-:W-:-:S02]  /*0d60*/  PRMT R16, RZ, 0x7610, R16 ;  /* 0x00007610ff107816 */ /* 0x000fc40000000010 */
[----:B------:R-:W-:Y:S01]  /*0d70*/  PRMT R18, RZ, 0x7610, R18 ;  /* 0x00007610ff127816 */ /* 0x000fe20000000012 */
[----:B------:R0:W-:Y:S01]  /*0d80*/  STS.U16 [R4+UR11+0x6e00], R7 ;  /* 0x006e000704007988 */ /* 0x0001e2000800040b */
[----:B-1----:R-:W-:Y:S02]  /*0d90*/  PRMT R20, RZ, 0x7610, R20 ;  /* 0x00007610ff147816 */ /* 0x002fe40000000014 */
[----:B--2---:R-:W-:Y:S01]  /*0da0*/  PRMT R22, RZ, 0x7610, R22 ;  /* 0x00007610ff167816 */ /* 0x004fe20000000016 */
[----:B------:R-:W-:Y:S01]  /*0db0*/  STTM.16dp32bit_t0_t15.x8 tmem[UR13], RZ ;  /* 0x000000ff000079ed */ /* 0x000fe2000898000d */
[----:B------:R-:W-:Y:S01]  /*0dc0*/  STTM.16dp32bit_t16_t31.x8 tmem[UR13+0x8], RZ ;  /* 0x000008ff000079ed */ /* 0x000fe200089a000d */
[----:B------:R-:W1:Y:S02]  /*0dd0*/  FENCE.VIEW.ASYNC.T ;  /* 0x00000000000073c6 */ /* 0x000e640000000200 */
[----:B-1----:R-:W-:Y:S01]  /*0de0*/  BAR.SYNC.DEFER_BLOCKING 0x0 ;  /* 0x0000000000007b1d */ /* 0x002fe20000010000 */
[----:B---3--:R-:W-:-:S02]  /*0df0*/  PRMT R24, RZ, 0x7610, R24 ;  /* 0x00007610ff187816 */ /* 0x008fc40000000018 */
[----:B0-----:R-:W-:Y:S02]  /*0e00*/  PRMT R26, RZ, 0x7610, R26 ;  /* 0x00007610ff1a7816 */ /* 0x001fe4000000001a */
[----:B------:R-:W-:Y:S02]  /*0e10*/  PRMT R28, RZ, 0x7610, R28 ;  /* 0x00007610ff1c7816 */ /* 0x000fe4000000001c */
[----:B------:R-:W-:Y:S02]  /*0e20*/  PRMT R30, RZ, 0x7610, R30 ;  /* 0x00007610ff1e7816 */ /* 0x000fe4000000001e */
[----:B------:R-:W-:Y:S02]  /*0e30*/  PRMT R32, RZ, 0x7610, R32 ;  /* 0x00007610ff207816 */ /* 0x000fe40000000020 */
[----:B------:R-:W-:Y:S02]  /*0e40*/  PRMT R34, RZ, 0x7610, R34 ;  /* 0x00007610ff227816 */ /* 0x000fe40000000022 */
[----:B------:R-:W-:Y:S01]  /*0e50*/  PRMT R68, RZ, 0x7610, R68 ;  /* 0x00007610ff447816 */ /* 0x000fe20000000044 */
[----:B------:R-:W0:Y:S02]  /*0e60*/  FENCE.VIEW.ASYNC.S ;  /* 0x00000000000073c6 */ /* 0x000e240000000000 */
[----:B0-----:R0:W1:Y:S02]  /*0e70*/  @!UP1 SYNCS.EXCH.64 URZ, [UR14], UR4 ;  /* 0x000000040eff95b2 */ /* 0x0010640008000100 */
[----:B-1----:R-:W-:Y:S06]  /*0e80*/  BAR.SYNC.DEFER_BLOCKING 0x0 ;  /* 0x0000000000007b1d */ /* 0x002fec0000010000 */
[----:B------:R-:W2:Y:S04]  /*0e90*/  @P1 LDG.E.U16 R6, desc[UR30][R64.64] ;  /* 0x0000001e40061981 */ /* 0x000ea8000c1e1500 */
[----:B------:R-:W3:Y:S04]  /*0ea0*/  @P1 LDG.E.U16 R8, desc[UR30][R62.64] ;  /* 0x0000001e3e081981 */ /* 0x000ee8000c1e1500 */
        /* <DEDUP_REMOVED lines=13> */
[----:B------:R-:W3:Y:S01]  /*0f80*/  @P1 LDG.E.U16 R68, desc[UR30][R2.64] ;  /* 0x0000001e02441981 */ /* 0x000ee2000c1e1500 */
[----:B------:R-:W-:Y:S01]  /*0f90*/  LOP3.LUT R4, R0, 0x7f, RZ, 0xc0, !PT ;  /* 0x0000007f00047812 */ /* 0x000fe200078ec0ff */
[----:B----4-:R-:W-:-:S02]  /*0fa0*/  UIMAD UR20, UR10, UR20, URZ ;  /* 0x000000140a1472a4 */ /* 0x010fc4000f8e02ff */
[----:B------:R-:W-:-:S04]  /*0fb0*/  @!UP0 UIADD3 UR8, UPT, UPT, -UR6, 0x100000, URZ ;  /* 0x0010000006088890 */ /* 0x000fc8000fffe1ff */
[----:B------:R-:W-:Y:S02]  /*0fc0*/  @!UP0 USHF.L.U32 UR9, UR8, 0xb, URZ ;  /* 0x0000000b08098899 */ /* 0x000fe400080006ff */
[----:B------:R-:W-:Y:S01]  /*0fd0*/  @!UP0 USHF.L.U32 UR8, UR8, 0x1, URZ ;  /* 0x0000000108088899 */ /* 0x000fe200080006ff */
[----:B------:R-:W-:Y:S01]  /*0fe0*/  VOTEU.ALL UP1, P0 ;  /* 0x0000000000ff7886 */ /* 0x000fe20000020000 */
[----:B------:R-:W-:Y:S01]  /*0ff0*/  ISETP.EQ.U32.AND P6, PT, RZ, UR27, P1 ;  /* 0x0000001bff007c0c */ /* 0x000fe20008fc2070 */
[----:B------:R-:W-:Y:S01]  /*1000*/  IMAD R4, R4, UR21, RZ ;  /* 0x0000001504047c24 */ /* 0x000fe2000f8e02ff */
[----:B------:R-:W-:Y:S02]  /*1010*/  USHF.L.U32 UR7, UR20, 0x1, URZ ;  /* 0x0000000114077899 */ /* 0x000fe400080006ff */
[----:B0-----:R-:W-:Y:S01]  /*1020*/  UIMAD.WIDE UR4, UR20, 0x2, URZ ;  /* 0x00000002140478a5 */ /* 0x001fe2000f8e02ff */
[C---:B------:R-:W-:Y:S01]  /*1030*/  IMAD.SHL.U32 R5, R4.reuse, 0x2, RZ ;  /* 0x0000000204057824 */ /* 0x040fe200078e00ff */
[----:B------:R-:W-:Y:S01]  /*1040*/  UIADD3 UR15, UPT, UPT, UR12, 0x100000, URZ ;  /* 0x001000000c0f7890 */ /* 0x000fe2000fffe0ff */
[----:B------:R-:W-:Y:S01]  /*1050*/  IMAD.HI R4, R4, 0x2, RZ ;  /* 0x0000000204047827 */ /* 0x000fe200078e02ff */
[----:B------:R-:W-:-:S02]  /*1060*/  UIADD3 UR18, UPT, UPT, UR11, 0x2000, URZ ;  /* 0x000020000b127890 */ /* 0x000fc4000fffe0ff */
[----:B------:R-:W-:Y:S01]  /*1070*/  IADD3 R96, P2, P3, R5, UR7, R96 ;  /* 0x0000000705607c10 */ /* 0x000fe2000fb5e060 */
[----:B------:R0:W1:Y:S01]  /*1080*/  @!UP1 SYNCS.EXCH.64 URZ, [UR11+0x7008], UR8 ;  /* 0x007008080bff95b2 */ /* 0x0000620008000100 */
[----:B------:R-:W-:Y:S01]  /*1090*/  VOTEU.ALL UP1, P0 ;  /* 0x0000000000ff7886 */ /* 0x000fe20000020000 */
[----:B------:R-:W-:Y:S01]  /*10a0*/  UIADD3 UR16, UPT, UPT, UR19, UR15, URZ ;  /* 0x0000000f13107290 */ /* 0x000fe2000fffe0ff */
[----:B------:R-:W-:Y:S01]  /*10b0*/  IADD3.X R97, PT, PT, R4, UR5, R97, P2, P3 ;  /* 0x0000000504617c10 */ /* 0x000fe200097e6461 */
[----:B------:R-:W-:-:S04]  /*10c0*/  @!UP0 UIADD3 UR4, UPT, UPT, -UR6, 0x100000, URZ ;  /* 0x0010000006048890 */ /* 0x000fc8000fffe1ff */
[----:B------:R-:W-:Y:S02]  /*10d0*/  @!UP0 USHF.L.U32 UR5, UR4, 0xb, URZ ;  /* 0x0000000b04058899 */ /* 0x000fe400080006ff */
[----:B------:R-:W-:Y:S02]  /*10e0*/  @!UP0 USHF.L.U32 UR4, UR4, 0x1, URZ ;  /* 0x0000000104048899 */ /* 0x000fe400080006ff */
[----:B------:R-:W-:Y:S01]  /*10f0*/  ULEA UR16, UR26, UR16, 0x4 ;  /* 0x000000101a107291 */ /* 0x000fe2000f8e20ff */
[----:B--2---:R0:W-:Y:S04]  /*1100*/  STS.U16 [R101+UR11], R6 ;  /* 0x0000000665007988 */ /* 0x0041e8000800040b */
[----:B---3--:R0:W-:Y:S04]  /*1110*/  STS.U16 [R101+UR11+0x200], R8 ;  /* 0x0002000865007988 */ /* 0x0081e8000800040b */
[----:B------:R0:W-:Y:S04]  /*1120*/  STS.U16 [R101+UR11+0x400], R10 ;  /* 0x0004000a65007988 */ /* 0x0001e8000800040b */
        /* <DEDUP_REMOVED lines=12> */
[----:B------:R0:W-:Y:S01]  /*11f0*/  STS.U16 [R101+UR11+0x1e00], R68 ;  /* 0x001e004465007988 */ /* 0x0001e2000800040b */
[----:B-1----:R1:W-:Y:S06]  /*1200*/  MEMBAR.ALL.CTA ;  /* 0x0000000000007992 */ /* 0x0023ec0000008000 */
[----:B-1----:R-:W-:Y:S04]  /*1210*/  FENCE.VIEW.ASYNC.S ;  /* 0x00000000000073c6 */ /* 0x002fe80000000000 */
[----:B------:R-:W1:Y:S02]  /*1220*/  FENCE.VIEW.ASYNC.S ;  /* 0x00000000000073c6 */ /* 0x000e640000000000 */
[----:B-1----:R0:W1:Y:S02]  /*1230*/  @!UP1 SYNCS.EXCH.64 URZ, [UR11+0x2000], UR4 ;  /* 0x002000040bff95b2 */ /* 0x0020640008000100 */
[----:B-1----:R-:W-:Y:S06]  /*1240*/  BAR.SYNC.DEFER_BLOCKING 0x0 ;  /* 0x0000000000007b1d */ /* 0x002fec0000010000 */
[----:B0-----:R-:W-:Y:S05]  /*1250*/  @!P6 BRA `(.L_x_6) ;  /* 0x000000000068e947 */ /* 0x001fea0003800000 */
[----:B------:R-:W-:Y:S02]  /*1260*/  UIADD3 UR4, UPT, UPT, UR11, 0x6000, URZ ;  /* 0x000060000b047890 */ /* 0x000fe4000fffe0ff */
[----:B------:R-:W-:Y:S02]  /*1270*/  USHF.R.U32.HI UR8, URZ, 0x4, UR11 ;  /* 0x00000004ff087899 */ /* 0x000fe4000801160b */
[----:B------:R-:W-:Y:S02]  /*1280*/  USHF.R.U32.HI UR4, URZ, 0x4, UR4 ;  /* 0x00000004ff047899 */ /* 0x000fe40008011604 */
[----:B------:R-:W-:Y:S02]  /*1290*/  USGXT.U32 UR8, UR8, 0xe ;  /* 0x0000000e0808789a */ /* 0x000fe40008000000 */
[----:B------:R-:W-:Y:S01]  /*12a0*/  USGXT.U32 UR6, UR4, 0xe ;  /* 0x0000000e0406789a */ /* 0x000fe20008000000 */
[----:B------:R-:W-:Y:S01]  /*12b0*/  UMOV UR22, 0x80 ;  /* 0x0000008000167882 */ /* 0x000fe20000000000 */
[----:B------:R-:W-:Y:S01]  /*12c0*/  UMOV UR23, 0x40004040 ;  /* 0x4000404000177882 */ /* 0x000fe20000000000 */
[----:B------:R-:W-:Y:S01]  /*12d0*/  UMOV UR24, 0xfffffffe ;  /* 0xfffffffe00187882 */ /* 0x000fe20000000000 */
[----:B------:R-:W-:Y:S01]  /*12e0*/  UMOV UR25, 0x7fffbfdf ;  /* 0x7fffbfdf00197882 */ /* 0x000fe20000000000 */
[----:B------:R-:W-:Y:S01]  /*12f0*/  UMOV UR9, URZ ;  /* 0x000000ff00097c82 */ /* 0x000fe20008000000 */
[----:B------:R-:W-:Y:S01]  /*1300*/  UMOV UR7, URZ ;  /* 0x000000ff00077c82 */ /* 0x000fe20008000000 */
[----:B------:R-:W-:-:S02]  /*1310*/  UIADD3.64 UR24, UPT, UPT, UR8, -UR24, URZ ;  /* 0x8000001808187297 */ /* 0x000fc4000fffe0ff */
[----:B------:R-:W-:Y:S01]  /*1320*/  UIADD3.64 UR22, UPT, UPT, UR6, UR22, URZ ;  /* 0x0000001606167297 */ /* 0x000fe2000fffe0ff */
[----:B------:R-:W-:Y:S01]  /*1330*/  UMOV UR28, 0x0 ;  /* 0x00000000001c7882 */ /* 0x000fe20000000000 */
[----:B------:R-:W-:Y:S01]  /*1340*/  UMOV UR29, 0x4208490 ;  /* 0x04208490001d7882 */ /* 0x000fe20000000000 */
[----:B------:R-:W-:Y:S01]  /*1350*/  UMOV UR4, UR18 ;  /* 0x0000001200047c82 */ /* 0x000fe20008000000 */
[----:B------:R-:W-:Y:S01]  /*1360*/  UMOV UR5, URZ ;  /* 0x000000ff00057c82 */ /* 0x000fe20008000000 */
[----:B------:R-:W-:Y:S01]  /*1370*/  UMOV UR9, 0x80004020 ;  /* 0x8000402000097882 */ /* 0x000fe20000000000 */
[----:B------:R-:W-:Y:S01]  /*1380*/  UMOV UR7, 0x40004040 ;  /* 0x4000404000077882 */ /* 0x000fe20000000000 */
[----:B------:R-:W-:Y:S01]  /*1390*/  UMOV UR32, 0x0 ;  /* 0x0000000000207882 */ /* 0x000fe20000000000 */
[----:B------:R-:W-:Y:S01]  /*13a0*/  UMOV UR33, 0x4208490 ;  /* 0x0420849000217882 */ /* 0x000fe20000000000 */
[----:B------:R-:W-:Y:S01]  /*13b0*/  UMOV UR4, UR4 ;  /* 0x0000000400047c82 */ /* 0x000fe20008000000 */
[----:B------:R0:W-:Y:S01]  /*13c0*/  UTCHMMA gdesc[UR6], gdesc[UR8], tmem[UR15], tmem[UR28], idesc[UR29], !UPT ;  /* 0x00ff1c08060075ea */ /* 0x0001e2000f80000f */
[----:B------:R0:W-:Y:S01]  /*13d0*/  UTCHMMA gdesc[UR22], gdesc[UR24], tmem[UR15], tmem[UR32], idesc[UR33], UPT ;  /* 0x00ff2018160075ea */ /* 0x0001e2000b80000f */
[----:B------:R0:W-:Y:S01]  /*13e0*/  UTCBAR [UR4], URZ ;  /* 0x000000ff040073e9 */ /* 0x0001e200080000ff */
[----:B------:R-:W-:Y:S01]  /*13f0*/  NOP ;  /* 0x0000000000007918 */ /* 0x000fe20000000000 */
.L_x_6:
[----:B------:R-:W-:Y:S05]  /*1400*/  @!P1 BRA `(.L_x_7) ;  /* 0x0000000000089947 */ /* 0x000fea0003800000 */
[----:B------:R-:W1:Y:S02]  /*1410*/  SYNCS.PHASECHK.TRANS64.TRYWAIT P2, [UR11+0x2000], RZ ;  /* 0x002000ffff0075a7 */ /* 0x000e64000804110b */
[----:B-1----:R-:W-:Y:S05]  /*1420*/  @!P2 BRA `(.L_x_8) ;  /* 0x00000050003ca947 */ /* 0x002fea0003800000 */
.L_x_7:
[----:B------:R-:W-:Y:S01]  /*1430*/  BAR.SYNC.DEFER_BLOCKING 0x0 ;  /* 0x0000000000007b1d */ /* 0x000fe20000010000 */
[C---:B------:R-:W-:Y:S02]  /*1440*/  LOP3.LUT R102, R0.reuse, 0x80, RZ, 0xc0, !PT ;  /* 0x0000008000667812 */ /* 0x040fe400078ec0ff */
[----:B------:R-:W-:Y:S02]  /*1450*/  SHF.R.U32.HI R67, RZ, 0x1, R0 ;  /* 0x00000001ff437819 */ /* 0x000fe40000011600 */
[----:B------:R-:W-:Y:S01]  /*1460*/  LOP3.LUT R100, R0, 0x10, RZ, 0xc0, !PT ;  /* 0x0000001000647812 */ /* 0x000fe200078ec0ff */
[----:B0-----:R-:W0:Y:S01]  /*1470*/  LDCU UR4, c[0x0][0x3a8] ;  /* 0x00007500ff0477ac */ /* 0x001e220008000800 */
[----:B------:R-:W-:Y:S01]  /*1480*/  SHF.R.U32.HI R103, RZ, 0x1, R102 ;  /* 0x00000001ff677819 */ /* 0x000fe20000011666 */
[----:B------:R-:W-:Y:S01]  /*1490*/  LDTM.16dp32bit_t0_t15.x32 R4, tmem[UR16] ;  /* 0x00000010000479ee */ /* 0x000fe20008a80000 */
[----:B------:R-:W0:Y:S01]  /*14a0*/  LDTM.16dp32bit_t16_t31.x32 R4, tmem[UR16+0x20] ;  /* 0x00002010000479ee */ /* 0x000e220008aa0000 */
[----:B------:R-:W-:-:S02]  /*14b0*/  LOP3.LUT R67, R67, 0x30, RZ, 0xc0, !PT ;  /* 0x0000003043437812 */ /* 0x000fc400078ec0ff */
[----:B------:R-:W-:Y:S01]  /*14c0*/  LOP3.LUT R106, R0, 0xff, RZ, 0xc0, !PT ;  /* 0x000000ff006a7812 */ /* 0x000fe200078ec0ff */
[----:B------:R-:W-:Y:S01]  /*14d0*/  IMAD R103, R100, 0x2, R103 ;  /* 0x0000000264677824 */ /* 0x000fe200078e0267 */
[----:B------:R-:W-:Y:S02]  /*14e0*/  LOP3.LUT R108, R67, 0xf, R0, 0xf8, !PT ;  /* 0x0000000f436c7812 */ /* 0x000fe400078ef800 */
[----:B------:R-:W-:Y:S01]  /*14f0*/  LEA R112, R106, UR11, 0x2 ;  /* 0x0000000b6a707c11 */ /* 0x000fe2000f8e10ff */
[C---:B------:R-:W-:Y:S01]  /*1500*/  VIADD R67, R103.reuse, 0x2 ;  /* 0x0000000267437836 */ /* 0x040fe20000000000 */
[----:B------:R-:W-:Y:S01]  /*1510*/  LOP3.LUT R104, R108, R139, RZ, 0xfc, !PT ;  /* 0x0000008b6c687212 */ /* 0x000fe200078efcff */
[C---:B------:R-:W-:Y:S01]  /*1520*/  VIADD R69, R103.reuse, 0x3 ;  /* 0x0000000367457836 */ /* 0x040fe20000000000 */
[C---:B------:R-:W-:Y:S01]  /*1530*/  IADD3 R109, PT, PT, R103.reuse, 0x11, RZ ;  /* 0x00000011676d7810 */ /* 0x040fe20007ffe0ff */
[C---:B------:R-:W-:Y:S01]  /*1540*/  VIADD R107, R103.reuse, 0x10 ;  /* 0x00000010676b7836 */ /* 0x040fe20000000000 */
[C---:B------:R-:W-:Y:S01]  /*1550*/  ISETP.GE.AND P4, PT, R104.reuse, R67, PT ;  /* 0x000000436800720c */ /* 0x040fe20003f86270 */
[C---:B------:R-:W-:Y:S01]  /*1560*/  VIADD R67, R103.reuse, 0x4 ;  /* 0x0000000467437836 */ /* 0x040fe20000000000 */
[C---:B------:R-:W-:Y:S01]  /*1570*/  ISETP.GE.AND P3, PT, R104.reuse, R69, PT ;  /* 0x000000456800720c */ /* 0x040fe20003f66270 */
[C---:B------:R-:W-:Y:S01]  /*1580*/  VIADD R111, R103.reuse, 0x12 ;  /* 0x00000012676f7836 */ /* 0x040fe20000000000 */
[C---:B------:R-:W-:Y:S01]  /*1590*/  IADD3 R69, PT, PT, R103.reuse, 0x5, RZ ;  /* 0x0000000567457810 */ /* 0x040fe20007ffe0ff */
[C---:B------:R-:W-:Y:S01]  /*15a0*/  VIADD R113, R103.reuse, 0x13 ;  /* 0x0000001367717836 */ /* 0x040fe20000000000 */
[----:B------:R-:W-:Y:S01]  /*15b0*/  ISETP.GE.AND P2, PT, R104, R67, PT ;  /* 0x000000436800720c */ /* 0x000fe20003f46270 */
[C---:B------:R-:W-:Y:S01]  /*15c0*/  VIADD R67, R103.reuse, 0x7 ;  /* 0x0000000767437836 */ /* 0x040fe20000000000 */
[C---:B------:R-:W-:Y:S01]  /*15d0*/  IADD3 R121, PT, PT, R103.reuse, 0x17, RZ ;  /* 0x0000001767797810 */ /* 0x040fe20007ffe0ff */
[C---:B------:R-:W-:Y:S01]  /*15e0*/  VIADD R115, R103.reuse, 0x14 ;  /* 0x0000001467737836 */ /* 0x040fe20000000000 */
[----:B------:R-:W-:Y:S01]  /*15f0*/  IADD3 R133, PT, PT, R103, 0x1d, RZ ;  /* 0x0000001d67857810 */ /* 0x000fe20007ffe0ff */
[----:B0-----:R-:W-:Y:S01]  /*1600*/  FMUL R141, R7, UR4 ;  /* 0x00000004078d7c20 */ /* 0x001fe20008400000 */
[----:B------:R-:W-:Y:S01]  /*1610*/  FMUL R6, R6, UR4 ;  /* 0x0000000406067c20 */ /* 0x000fe20008400000 */
[----:B------:R-:W-:-:S02]  /*1620*/  VIADD R7, R103, 0x6 ;  /* 0x0000000667077836 */ /* 0x000fc40000000000 */
[----:B------:R-:W-:Y:S01]  /*1630*/  FMUL R145, R9, UR4 ;  /* 0x0000000409917c20 */ /* 0x000fe20008400000 */
[----:B------:R-:W-:Y:S01]  /*1640*/  FMUL R8, R8, UR4 ;  /* 0x0000000408087c20 */ /* 0x000fe20008400000 */
[----:B------:R-:W-:Y:S01]  /*1650*/  FSEL R141, R141, -INF , P3 ;  /* 0xff8000008d8d7808 */ /* 0x000fe20001800000 */
[----:B------:R-:W-:Y:S01]  /*1660*/  FMUL R11, R11, UR4 ;  /* 0x000000040b0b7c20 */ /* 0x000fe20008400000 */
[----:B------:R-:W-:Y:S01]  /*1670*/  FSEL R143, R6, -INF , P4 ;  /* 0xff800000068f7808 */ /* 0x000fe20002000000 */
[----:B------:R-:W-:Y:S01]  /*1680*/  FMUL R10, R10, UR4 ;  /* 0x000000040a0a7c20 */ /* 0x000fe20008400000 */
[C---:B------:R-:W-:Y:S01]  /*1690*/  ISETP.GE.AND P3, PT, R104.reuse, R7, PT ;  /* 0x000000076800720c */ /* 0x040fe20003f66270 */
[C---:B------:R-:W-:Y:S01]  /*16a0*/  VIADD R7, R103.reuse, 0x8 ;  /* 0x0000000867077836 */ /* 0x040fe20000000000 */
[----:B------:R-:W-:Y:S01]  /*16b0*/  ISETP.GE.AND P4, PT, R104, R69, PT ;  /* 0x000000456800720c */ /* 0x000fe20003f86270 */
[----:B------:R-:W-:Y:S01]  /*16c0*/  VIADD R9, R103, 0x9 ;  /* 0x0000000967097836 */ /* 0x000fe20000000000 */
[----:B------:R-:W-:Y:S01]  /*16d0*/  FSEL R118, R8, -INF , P2 ;  /* 0xff80000008767808 */ /* 0x000fe20001000000 */
[----:B------:R-:W-:Y:S01]  /*16e0*/  FMUL R12, R12, UR4 ;  /* 0x000000040c0c7c20 */ /* 0x000fe20008400000 */
[----:B------:R-:W-:Y:S01]  /*16f0*/  FSEL R145, R145, -INF , P4 ;  /* 0xff80000091917808 */ /* 0x000fe20002000000 */
[----:B------:R-:W-:Y:S01]  /*1700*/  FMUL R13, R13, UR4 ;  /* 0x000000040d0d7c20 */ /* 0x000fe20008400000 */
[C---:B------:R-:W-:Y:S01]  /*1710*/  ISETP.GE.AND P4, PT, R104.reuse, R7, PT ;  /* 0x000000076800720c */ /* 0x040fe20003f86270 */
[----:B------:R-:W-:Y:S01]  /*1720*/  VIADD R7, R103, 0xa ;  /* 0x0000000a67077836 */ /* 0x000fe20000000000 */
[----:B------:R-:W-:Y:S01]  /*1730*/  ISETP.GE.AND P2, PT, R104, R67, PT ;  /* 0x000000436800720c */ /* 0x000fe20003f46270 */
[----:B------:R-:W-:Y:S01]  /*1740*/  FMUL R15, R15, UR4 ;  /* 0x000000040f0f7c20 */ /* 0x000fe20008400000 */
        /* <DEDUP_REMOVED lines=8> */
[C---:B------:R-:W-:Y:S01]  /*17d0*/  IADD3 R9, PT, PT, R103.reuse, 0xb, RZ ;  /* 0x0000000b67097810 */ /* 0x040fe20007ffe0ff */
[----:B------:R-:W-:Y:S01]  /*17e0*/  FMUL R14, R14, UR4 ;  /* 0x000000040e0e7c20 */ /* 0x000fe20008400000 */
[----:B------:R-:W-:Y:S01]  /*17f0*/  FSEL R122, R12, -INF , P4 ;  /* 0xff8000000c7a7808 */ /* 0x000fe20002000000 */
[----:B------:R-:W-:Y:S01]  /*1800*/  VIADD R5, R103, 0xf ;  /* 0x0000000f67057836 */ /* 0x000fe20000000000 */
        /* <DEDUP_REMOVED lines=10> */
[CC--:B------:R-:W-:Y:S01]  /*18b0*/  ISETP.GE.AND P4, PT, R104.reuse, R103.reuse, PT ;  /* 0x000000676800720c */ /* 0x0c0fe20003f86270 */
[----:B------:R-:W-:Y:S01]  /*18c0*/  FMUL R8, R29, UR4 ;  /* 0x000000041d087c20 */ /* 0x000fe20008400000 */
[----:B------:R-:W-:Y:S01]  /*18d0*/  ISETP.GT.AND P3, PT, R104, R103, PT ;  /* 0x000000676800720c */ /* 0x000fe20003f64270 */
[----:B------:R-:W-:Y:S01]  /*18e0*/  FMUL R20, R20, UR4 ;  /* 0x0000000414147c20 */ /* 0x000fe20008400000 */
[----:B------:R-:W-:Y:S01]  /*18f0*/  FSEL R16, R4, -INF , P4 ;  /* 0xff80000004107808 */ /* 0x000fe20002000000 */
[----:B------:R-:W-:Y:S01]  /*1900*/  FMUL R13, R28, UR4 ;  /* 0x000000041c0d7c20 */ /* 0x000fe20008400000 */
[----:B------:R-:W-:Y:S01]  /*1910*/  FSEL R153, R6, -INF , P3 ;  /* 0xff80000006997808 */ /* 0x000fe20001800000 */
[----:B------:R-:W-:Y:S01]  /*1920*/  FMUL R21, R21, UR4 ;  /* 0x0000000415157c20 */ /* 0x000fe20008400000 */
[----:B------:R-:W-:Y:S01]  /*1930*/  FSEL R124, R14, -INF , P2 ;  /* 0xff8000000e7c7808 */ /* 0x000fe20001000000 */
[----:B------:R-:W-:Y:S01]  /*1940*/  FMUL R6, R31, UR4 ;  /* 0x000000041f067c20 */ /* 0x000fe20008400000 */
[----:B------:R-:W-:Y:S01]  /*1950*/  FMNMX3 R10, R16, R153, R143, !PT ;  /* 0x00000099100a7276 */ /* 0x000fe2000780008f */
[----:B------:R-:W-:Y:S01]  /*1960*/  FMUL R22, R22, UR4 ;  /* 0x0000000416167c20 */ /* 0x000fe20008400000 */
[----:B------:R-:W-:Y:S01]  /*1970*/  ISETP.GE.AND P2, PT, R104, R9, PT ;  /* 0x000000096800720c */ /* 0x000fe20003f46270 */
[----:B------:R-:W-:Y:S01]  /*1980*/  FMUL R11, R30, UR4 ;  /* 0x000000041e0b7c20 */ /* 0x000fe20008400000 */
[----:B------:R-:W-:Y:S01]  /*1990*/  FMNMX3 R10, R10, R141, R118, !PT ;  /* 0x0000008d0a0a7276 */ /* 0x000fe20007800076 */
[----:B------:R-:W-:Y:S01]  /*19a0*/  FMUL R23, R23, UR4 ;  /* 0x0000000417177c20 */ /* 0x000fe20008400000 */
[----:B------:R-:W-:Y:S01]  /*19b0*/  ISETP.GE.AND P4, PT, R104, R7, PT ;  /* 0x000000076800720c */ /* 0x000fe20003f86270 */
[----:B------:R-:W-:Y:S01]  /*19c0*/  FMUL R4, R33, UR4 ;  /* 0x0000000421047c20 */ /* 0x000fe20008400000 */
[----:B------:R-:W-:Y:S01]  /*19d0*/  FMNMX3 R10, R10, R145, R120, !PT ;  /* 0x000000910a0a7276 */ /* 0x000fe20007800078 */
[----:B------:R-:W-:Y:S01]  /*19e0*/  VIADD R117, R103, 0x15 ;  /* 0x0000001567757836 */ /* 0x000fe20000000000 */
[----:B------:R-:W-:Y:S01]  /*19f0*/  ISETP.GE.AND P3, PT, R104, R5, PT ;  /* 0x000000056800720c */ /* 0x000fe20003f66270 */
[----:B------:R-:W-:Y:S01]  /*1a00*/  FMUL R24, R24, UR4 ;  /* 0x0000000418187c20 */ /* 0x000fe20008400000 */
[----:B------:R-:W-:Y:S01]  /*1a10*/  FMNMX3 R10, R10, R149, R122, !PT ;  /* 0x000000950a0a7276 */ /* 0x000fe2000780007a */
[----:B------:R-:W-:Y:S01]  /*1a20*/  FMUL R9, R32, UR4 ;  /* 0x0000000420097c20 */ /* 0x000fe20008400000 */
[----:B------:R-:W-:Y:S01]  /*1a30*/  FSEL R29, R17, -INF , P2 ;  /* 0xff800000111d7808 */ /* 0x000fe20001000000 */
[----:B------:R-:W-:Y:S01]  /*1a40*/  VIADD R119, R103, 0x16 ;  /* 0x0000001667777836 */ /* 0x000fe20000000000 */
[----:B------:R-:W-:Y:S01]  /*1a50*/  FMNMX3 R10, R10, R147, R124, !PT ;  /* 0x000000930a0a7276 */ /* 0x000fe2000780007c */
[----:B------:R-:W-:Y:S01]  /*1a60*/  FMUL R25, R25, UR4 ;  /* 0x0000000419197c20 */ /* 0x000fe20008400000 */
[----:B------:R-:W-:Y:S01]  /*1a70*/  ISETP.GE.AND P2, PT, R104, R107, PT ;  /* 0x0000006b6800720c */ /* 0x000fe20003f46270 */
[----:B------:R-:W-:Y:S01]  /*1a80*/  FMUL R5, R35, UR4 ;  /* 0x0000000423057c20 */ /* 0x000fe20008400000 */
[----:B------:R-:W-:Y:S01]  /*1a90*/  FSEL R28, R18, -INF , P4 ;  /* 0xff800000121c7808 */ /* 0x000fe20002000000 */
[----:B------:R-:W-:Y:S01]  /*1aa0*/  FMUL R26, R26, UR4 ;  /* 0x000000041a1a7c20 */ /* 0x000fe20008400000 */
[----:B------:R-:W-:Y:S01]  /*1ab0*/  FMNMX3 R10, R10, R151, R126, !PT ;  /* 0x000000970a0a7276 */ /* 0x000fe2000780007e */
[----:B------:R-:W-:Y:S01]  /*1ac0*/  FMUL R7, R34, UR4 ;  /* 0x0000000422077c20 */ /* 0x000fe20008400000 */
[C---:B------:R-:W-:Y:S01]  /*1ad0*/  ISETP.GE.AND P4, PT, R104.reuse, R109, PT ;  /* 0x0000006d6800720c */ /* 0x040fe20003f86270 */
[----:B------:R-:W-:Y:S01]  /*1ae0*/  VIADD R123, R103, 0x18 ;  /* 0x00000018677b7836 */ /* 0x000fe20000000000 */
[----:B------:R-:W-:Y:S01]  /*1af0*/  FSEL R31, R19, -INF , P3 ;  /* 0xff800000131f7808 */ /* 0x000fe20001800000 */
[----:B------:R-:W-:Y:S01]  /*1b00*/  FMUL R27, R27, UR4 ;  /* 0x000000041b1b7c20 */ /* 0x000fe20008400000 */
[----:B------:R-:W-:Y:S01]  /*1b10*/  ISETP.GE.AND P3, PT, R104, R111, PT ;  /* 0x0000006f6800720c */ /* 0x000fe20003f66270 */
[C---:B------:R-:W-:Y:S01]  /*1b20*/  VIADD R125, R103.reuse, 0x19 ;  /* 0x00000019677d7836 */ /* 0x040fe20000000000 */
[----:B------:R-:W-:Y:S01]  /*1b30*/  FSEL R30, R20, -INF , P2 ;  /* 0xff800000141e7808 */ /* 0x000fe20001000000 */
[C---:B------:R-:W-:Y:S01]  /*1b40*/  VIADD R127, R103.reuse, 0x1a ;  /* 0x0000001a677f7836 */ /* 0x040fe20000000000 */
[----:B------:R-:W-:Y:S01]  /*1b50*/  FMNMX3 R10, R10, R29, R28, !PT ;  /* 0x0000001d0a0a7276 */ /* 0x000fe2000780001c */
[C---:B------:R-:W-:Y:S01]  /*1b60*/  VIADD R129, R103.reuse, 0x1b ;  /* 0x0000001b67817836 */ /* 0x040fe20000000000 */
[C---:B------:R-:W-:Y:S01]  /*1b70*/  ISETP.GE.AND P2, PT, R104.reuse, R113, PT ;  /* 0x000000716800720c */ /* 0x040fe20003f46270 */
[----:B------:R-:W-:Y:S01]  /*1b80*/  VIADD R131, R103, 0x1c ;  /* 0x0000001c67837836 */ /* 0x000fe20000000000 */
[----:B------:R-:W-:Y:S01]  /*1b90*/  FSEL R33, R21, -INF , P4 ;  /* 0xff80000015217808 */ /* 0x000fe20002000000 */
[C---:B------:R-:W-:Y:S01]  /*1ba0*/  VIADD R135, R103.reuse, 0x1e ;  /* 0x0000001e67877836 */ /* 0x040fe20000000000 */
[----:B------:R-:W-:Y:S01]  /*1bb0*/  ISETP.GE.AND P4, PT, R104, R115, PT ;  /* 0x000000736800720c */ /* 0x000fe20003f86270 */
[----:B------:R-:W-:Y:S01]  /*1bc0*/  VIADD R137, R103, 0x1f ;  /* 0x0000001f67897836 */ /* 0x000fe20000000000 */
[----:B------:R-:W-:Y:S01]  /*1bd0*/  FSEL R32, R22, -INF , P3 ;  /* 0xff80000016207808 */ /* 0x000fe20001800000 */
[----:B------:R-:W0:Y:S01]  /*1be0*/  LDC R21, c[0x0][0x3d8] ;  /* 0x0000f600ff157b82 */ /* 0x000e220000000800 */
[----:B------:R-:W-:Y:S01]  /*1bf0*/  FMNMX3 R10, R10, R31, R30, !PT ;  /* 0x0000001f0a0a7276 */ /* 0x000fe2000780001e */
[----:B------:R-:W-:Y:S01]  /*1c00*/  IMAD.SHL.U32 R108, R108, 0x8, RZ ;  /* 0x000000086c6c7824 */ /* 0x000fe200078e00ff */
[----:B------:R-:W-:-:S02]  /*1c10*/  ISETP.GE.AND P3, PT, R104, R117, PT ;  /* 0x000000756800720c */ /* 0x000fc40003f66270 */
[----:B------:R-:W-:Y:S02]  /*1c20*/  FSEL R35, R23, -INF , P2 ;  /* 0xff80000017237808 */ /* 0x000fe40001000000 */
[----:B------:R-:W-:Y:S01]  /*1c30*/  ISETP.GE.AND P2, PT, R104, R119, PT ;  /* 0x000000776800720c */ /* 0x000fe20003f46270 */
[----:B------:R-:W1:Y:S01]  /*1c40*/  @!P0 SYNCS.CCTL.IV [UR11+0x2000] ;  /* 0x00200000ff0089b1 */ /* 0x000e62000800000b */
[----:B------:R-:W-:Y:S01]  /*1c50*/  FSEL R34, R24, -INF , P4 ;  /* 0xff80000018227808 */ /* 0x000fe20002000000 */
[----:B------:R-:W-:Y:S01]  /*1c60*/  NOP ;  /* 0x0000000000007918 */ /* 0x000fe20000000000 */
[----:B------:R-:W-:Y:S02]  /*1c70*/  FMNMX3 R10, R10, R33, R32, !PT ;  /* 0x000000210a0a7276 */ /* 0x000fe40007800020 */
[----:B------:R-:W-:Y:S02]  /*1c80*/  ISETP.GE.AND P4, PT, R104, R121, PT ;  /* 0x000000796800720c */ /* 0x000fe40003f86270 */
[----:B------:R-:W-:-:S02]  /*1c90*/  FSEL R25, R25, -INF , P3 ;  /* 0xff80000019197808 */ /* 0x000fc40001800000 */
[----:B------:R-:W-:Y:S02]  /*1ca0*/  ISETP.GE.AND P3, PT, R104, R123, PT ;  /* 0x0000007b6800720c */ /* 0x000fe40003f66270 */
[----:B------:R-:W-:Y:S02]  /*1cb0*/  FSEL R26, R26, -INF , P2 ;  /* 0xff8000001a1a7808 */ /* 0x000fe40001000000 */
[----:B------:R-:W-:Y:S02]  /*1cc0*/  FMNMX3 R10, R10, R35, R34, !PT ;  /* 0x000000230a0a7276 */ /* 0x000fe40007800022 */
[C---:B------:R-:W-:Y:S02]  /*1cd0*/  ISETP.GE.AND P2, PT, R104.reuse, R125, PT ;  /* 0x0000007d6800720c */ /* 0x040fe40003f46270 */
[----:B------:R-:W-:Y:S02]  /*1ce0*/  FSEL R27, R27, -INF , P4 ;  /* 0xff8000001b1b7808 */ /* 0x000fe40002000000 */
[----:B------:R-:W-:-:S02]  /*1cf0*/  ISETP.GE.AND P4, PT, R104, R127, PT ;  /* 0x0000007f6800720c */ /* 0x000fc40003f86270 */
[----:B------:R-:W-:Y:S02]  /*1d00*/  FSEL R13, R13, -INF , P3 ;  /* 0xff8000000d0d7808 */ /* 0x000fe40001800000 */
[----:B------:R-:W-:Y:S02]  /*1d10*/  FMNMX3 R10, R10, R25, R26, !PT ;  /* 0x000000190a0a7276 */ /* 0x000fe4000780001a */
[----:B------:R-:W-:Y:S02]  /*1d20*/  ISETP.GE.AND P3, PT, R104, R129, PT ;  /* 0x000000816800720c */ /* 0x000fe40003f66270 */
[----:B------:R-:W-:Y:S02]  /*1d30*/  FSEL R8, R8, -INF , P2 ;  /* 0xff80000008087808 */ /* 0x000fe40001000000 */
[----:B------:R-:W-:Y:S02]  /*1d40*/  ISETP.GE.AND P2, PT, R104, R131, PT ;  /* 0x000000836800720c */ /* 0x000fe40003f46270 */
[----:B------:R-:W-:-:S02]  /*1d50*/  FSEL R11, R11, -INF , P4 ;  /* 0xff8000000b0b7808 */ /* 0x000fc40002000000 */
[----:B------:R-:W-:Y:S02]  /*1d60*/  FMNMX3 R10, R10, R27, R13, !PT ;  /* 0x0000001b0a0a7276 */ /* 0x000fe4000780000d */
[----:B------:R-:W-:Y:S02]  /*1d70*/  FSEL R6, R6, -INF , P3 ;  /* 0xff80000006067808 */ /* 0x000fe40001800000 */
[C---:B------:R-:W-:Y:S02]  /*1d80*/  ISETP.GE.AND P4, PT, R104.reuse, R133, PT ;  /* 0x000000856800720c */ /* 0x040fe40003f86270 */
[----:B------:R-:W-:Y:S02]  /*1d90*/  ISETP.GE.AND P3, PT, R104, R135, PT ;  /* 0x000000876800720c */ /* 0x000fe40003f66270 */
[----:B------:R-:W-:Y:S02]  /*1da0*/  FSEL R9, R9, -INF , P2 ;  /* 0xff80000009097808 */ /* 0x000fe40001000000 */
[----:B------:R-:W-:-:S02]  /*1db0*/  FMNMX3 R10, R10, R8, R11, !PT ;  /* 0x000000080a0a7276 */ /* 0x000fc4000780000b */
[----:B------:R-:W-:Y:S02]  /*1dc0*/  ISETP.GE.AND P2, PT, R104, R137, PT ;  /* 0x000000896800720c */ /* 0x000fe40003f46270 */
[----:B------:R-:W-:Y:S02]  /*1dd0*/  FSEL R4, R4, -INF , P4 ;  /* 0xff80000004047808 */ /* 0x000fe40002000000 */
[----:B------:R-:W-:Y:S02]  /*1de0*/  FSEL R7, R7, -INF , P3 ;  /* 0xff80000007077808 */ /* 0x000fe40001800000 */
[----:B------:R-:W-:Y:S02]  /*1df0*/  FMNMX3 R10, R10, R6, R9, !PT ;  /* 0x000000060a0a7276 */ /* 0x000fe40007800009 */
[----:B------:R-:W-:Y:S02]  /*1e00*/  FSEL R5, R5, -INF , P2 ;  /* 0xff80000005057808 */ /* 0x000fe40001000000 */
[----:B------:R-:W-:-:S02]  /*1e10*/  FMNMX3 R10, R10, R4, R7, !PT ;  /* 0x000000040a0a7276 */ /* 0x000fc40007800007 */
[----:B------:R-:W-:Y:S02]  /*1e20*/  ISETP.GE.U32.AND P2, PT, R66, 0x10, PT ;  /* 0x000000104200780c */ /* 0x000fe40003f46070 */
[----:B------:R-:W-:Y:S02]  /*1e30*/  FMNMX R15, R5, R10, !PT ;  /* 0x0000000a050f7209 */ /* 0x000fe40007800000 */
[----:B------:R-:W-:Y:S02]  /*1e40*/  SHF.R.U32.HI R10, RZ, 0x7, R0 ;  /* 0x00000007ff0a7819 */ /* 0x000fe40000011600 */
[----:B------:R-:W-:Y:S01]  /*1e50*/  SHF.R.U32.HI R19, RZ, 0x5, R106 ;  /* 0x00000005ff137819 */ /* 0x000fe2000001166a */
[----:B------:R-:W2:Y:S01]  /*1e60*/  SHFL.BFLY PT, R14, R15, 0x10, 0x1f ;  /* 0x0e001f000f0e7f89 */ /* 0x000ea200000e0000 */
[----:B------:R-:W-:Y:S02]  /*1e70*/  SGXT.U32 R10, R10, 0x1 ;  /* 0x000000010a0a781a */ /* 0x000fe40000000000 */
[----:B------:R-:W-:-:S02]  /*1e80*/  LOP3.LUT R110, R108, 0x4, R19, 0xf8, !PT ;  /* 0x000000046c6e7812 */ /* 0x000fc400078ef813 */
[----:B------:R-:W-:Y:S01]  /*1e90*/  PRMT R163, RZ, 0x7610, R163 ;  /* 0x00007610ffa37816 */ /* 0x000fe200000000a3 */
[----:B0-----:R-:W-:Y:S01]  /*1ea0*/  IMAD R10, R10, R21, RZ ;  /* 0x000000150a0a7224 */ /* 0x001fe200078e02ff */
[----:B------:R-:W-:Y:S02]  /*1eb0*/  PRMT R171, RZ, 0x7610, R171 ;  /* 0x00007610ffab7816 */ /* 0x000fe400000000ab */
[----:B------:R-:W-:Y:S01]  /*1ec0*/  PRMT R157, RZ, 0x7610, R157 ;  /* 0x00007610ff9d7816 */ /* 0x000fe2000000009d */
[----:B------:R-:W-:Y:S01]  /*1ed0*/  IMAD R12, R21, 0x2, R10 ;  /* 0x00000002150c7824 */ /* 0x000fe200078e020a */
[-C--:B------:R-:W-:Y:S02]  /*1ee0*/  LEA R94, P3, R10, R96.reuse, 0x1 ;  /* 0x000000600a5e7211 */ /* 0x080fe400078608ff */
[----:B------:R-:W-:Y:S02]  /*1ef0*/  PRMT R165, RZ, 0x7610, R165 ;  /* 0x00007610ffa57816 */ /* 0x000fe400000000a5 */
[----:B------:R-:W-:-:S02]  /*1f00*/  LEA R92, P4, R12, R96, 0x1 ;  /* 0x000000600c5c7211 */ /* 0x000fc400078808ff */
[-C--:B------:R-:W-:Y:S02]  /*1f10*/  LEA.HI.X.SX32 R95, R10, R97.reuse, 0x1, P3 ;  /* 0x000000610a5f7211 */ /* 0x080fe400018f0eff */
[----:B------:R-:W-:Y:S02]  /*1f20*/  LEA.HI.X.SX32 R93, R12, R97, 0x1, P4 ;  /* 0x000000610c5d7211 */ /* 0x000fe400020f0eff */
[----:B------:R-:W-:Y:S02]  /*1f30*/  PRMT R173, RZ, 0x7610, R173 ;  /* 0x00007610ffad7816 */ /* 0x000fe400000000ad */
[----:B--2---:R-:W-:Y:S01]  /*1f40*/  FMNMX R17, R15, R14, !PT ;  /* 0x0000000e0f117209 */ /* 0x004fe20007800000 */
[----:B------:R-:W-:-:S04]  /*1f50*/  IMAD R14, R21, 0x2, R12 ;  /* 0x00000002150e7824 */ /* 0x000fc800078e020c */
[----:B-1----:R-:W-:Y:S01]  /*1f60*/  @!P2 STS [R110+UR11], R17 ;  /* 0x000000116e00a988 */ /* 0x002fe2000800080b */
[----:B------:R-:W-:Y:S01]  /*1f70*/  IMAD R15, R21, 0x2, R14 ;  /* 0x00000002150f7824 */ /* 0x000fe200078e020e */
[----:B------:R-:W-:-:S04]  /*1f80*/  LEA R90, P3, R14, R96, 0x1 ;  /* 0x000000600e5a7211 */ /* 0x000fc800078608ff */
[-C--:B------:R-:W-:Y:S02]  /*1f90*/  LEA R88, P4, R15, R96.reuse, 0x1 ;  /* 0x000000600f587211 */ /* 0x080fe400078808ff */
[----:B------:R-:W-:Y:S02]  /*1fa0*/  LEA R10, R21, R15, 0x1 ;  /* 0x0000000f150a7211 */ /* 0x000fe400078e08ff */
[-C--:B------:R-:W-:Y:S02]  /*1fb0*/  LEA.HI.X.SX32 R91, R14, R97.reuse, 0x1, P3 ;  /* 0x000000610e5b7211 */ /* 0x080fe400018f0eff */
[-C--:B------:R-:W-:Y:S01]  /*1fc0*/  LEA.HI.X.SX32 R89, R15, R97.reuse, 0x1, P4 ;  /* 0x000000610f597211 */ /* 0x080fe200020f0eff */
[C---:B------:R-:W-:Y:S01]  /*1fd0*/  IMAD R12, R21.reuse, 0x2, R10 ;  /* 0x00000002150c7824 */ /* 0x040fe200078e020a */
[-C--:B------:R-:W-:Y:S02]  /*1fe0*/  LEA R86, P4, R10, R96.reuse, 0x1 ;  /* 0x000000600a567211 */ /* 0x080fe400078808ff */
[----:B------:R-:W-:Y:S01]  /*1ff0*/  ISETP.GE.U32.AND P3, PT, R106, 0x80, PT ;  /* 0x000000806a00780c */ /* 0x000fe20003f66070 */
[----:B------:R-:W-:Y:S01]  /*2000*/  BAR.SYNC.DEFER_BLOCKING 0x0 ;  /* 0x0000000000007b1d */ /* 0x000fe20000010000 */
[----:B------:R-:W-:Y:S01]  /*2010*/  LEA.HI.X.SX32 R87, R10, R97, 0x1, P4 ;  /* 0x000000610a577211 */ /* 0x000fe200020f0eff */
[----:B------:R-:W-:Y:S01]  /*2020*/  IMAD R10, R21, 0x2, R12 ;  /* 0x00000002150a7824 */ /* 0x000fe200078e020c */
[----:B------:R-:W-:-:S04]  /*2030*/  LEA R84, P4, R12, R96, 0x1 ;  /* 0x000000600c547211 */ /* 0x000fc800078808ff */
[----:B------:R-:W-:Y:S01]  /*2040*/  LEA.HI.X.SX32 R85, R12, R97, 0x1, P4 ;  /* 0x000000610c557211 */ /* 0x000fe200020f0eff */
[----:B------:R-:W-:Y:S01]  /*2050*/  IMAD R12, R21, 0x2, R10 ;  /* 0x00000002150c7824 */ /* 0x000fe200078e020a */
[----:B------:R-:W-:-:S04]  /*2060*/  LEA R82, P4, R10, R96, 0x1 ;  /* 0x000000600a527211 */ /* 0x000fc800078808ff */
[----:B------:R-:W-:Y:S01]  /*2070*/  LEA.HI.X.SX32 R83, R10, R97, 0x1, P4 ;  /* 0x000000610a537211 */ /* 0x000fe200020f0eff */
[----:B------:R-:W-:Y:S01]  /*2080*/  IMAD R10, R21, 0x2, R12 ;  /* 0x00000002150a7824 */ /* 0x000fe200078e020c */
[----:B------:R-:W-:-:S04]  /*2090*/  LEA R80, P4, R12, R96, 0x1 ;  /* 0x000000600c507211 */ /* 0x000fc800078808ff */
[-C--:B------:R-:W-:Y:S02]  /*20a0*/  LEA.HI.X.SX32 R81, R12, R97.reuse, 0x1, P4 ;  /* 0x000000610c517211 */ /* 0x080fe400020f0eff */
[C---:B------:R-:W-:Y:S02]  /*20b0*/  LEA R78, P4, R10.reuse, R96, 0x1 ;  /* 0x000000600a4e7211 */ /* 0x040fe400078808ff */
[C---:B------:R-:W-:Y:S01]  /*20c0*/  LEA R12, R21.reuse, R10, 0x1 ;  /* 0x0000000a150c7211 */ /* 0x040fe200078e08ff */
[----:B------:R-:W0:Y:S01]  /*20d0*/  @!P3 LDS R116, [R112] ;  /* 0x000000007074b984 */ /* 0x000e220000000800 */
[----:B------:R-:W-:Y:S02]  /*20e0*/  LEA.HI.X.SX32 R79, R10, R97, 0x1, P4 ;  /* 0x000000610a4f7211 */ /* 0x000fe400020f0eff */
[----:B------:R-:W-:Y:S01]  /*20f0*/  LEA R76, P4, R12, R96, 0x1 ;  /* 0x000000600c4c7211 */ /* 0x000fe200078808ff */
[----:B------:R-:W-:-:S03]  /*2100*/  IMAD R10, R21, 0x2, R12 ;  /* 0x00000002150a7824 */ /* 0x000fc600078e020c */
        /* <DEDUP_REMOVED lines=14> */
[----:B------:R-:W-:Y:S02]  /*21f0*/  LEA R12, R21, R10, 0x1 ;  /* 0x0000000a150c7211 */ /* 0x000fe400078e08ff */
[-C--:B------:R-:W-:Y:S02]  /*2200*/  LEA.HI.X.SX32 R67, R10, R97.reuse, 0x1, P4 ;  /* 0x000000610a437211 */ /* 0x080fe400020f0eff */
[C---:B------:R-:W-:Y:S01]  /*2210*/  LEA R96, P4, R12.reuse, R96, 0x1 ;  /* 0x000000600c607211 */ /* 0x040fe200078808ff */
[----:B0-----:R-:W0:Y:S03]  /*2220*/  SHFL.BFLY PT, R15, R116, 0x1, 0x1f ;  /* 0x0c201f00740f7f89 */ /* 0x001e2600000e0000 */
[----:B------:R-:W-:-:S02]  /*2230*/  LEA.HI.X.SX32 R97, R12, R97, 0x1, P4 ;  /* 0x000000610c617211 */ /* 0x000fc400020f0eff */
[----:B------:R-:W-:-:S04]  /*2240*/  ISETP.NE.U32.AND P4, PT, R102, RZ, PT ;  /* 0x000000ff6600720c */ /* 0x000fc80003f85070 */
[----:B------:R-:W-:Y:S02]  /*2250*/  SEL R10, RZ, 0x90, !P4 ;  /* 0x00000090ff0a7807 */ /* 0x000fe40006000000 */
[----:B------:R-:W-:-:S04]  /*2260*/  LOP3.LUT P4, RZ, R0, 0x1, RZ, 0xc0, !PT ;  /* 0x0000000100ff7812 */ /* 0x000fc8000788c0ff */
[----:B------:R-:W-:Y:S02]  /*2270*/  ISETP.LT.U32.AND P4, PT, R106, 0x80, !P4 ;  /* 0x000000806a00780c */ /* 0x000fe40006781070 */
[----:B0-----:R-:W-:-:S11]  /*2280*/  FMNMX R17, R116, R15, !PT ;  /* 0x0000000f74117209 */ /* 0x001fd60007800000 */
[----:B------:R-:W-:Y:S01]  /*2290*/  @P4 STS [R112], R17 ;  /* 0x0000001170004388 */ /* 0x000fe20000000800 */
[----:B------:R-:W-:Y:S06]  /*22a0*/  BAR.SYNC.DEFER_BLOCKING 0x0 ;  /* 0x0000000000007b1d */ /* 0x000fec0000010000 */
[----:B------:R-:W0:Y:S02]  /*22b0*/  LDS R20, [R108+UR11] ;  /* 0x0000000b6c147984 */ /* 0x000e240008000800 */
[----:B0-----:R-:W-:-:S05]  /*22c0*/  FMNMX R20, R20, -INF , !PT ;  /* 0xff80000014147809 */ /* 0x001fca0007800000 */
[--C-:B------:R-:W-:Y:S01]  /*22d0*/  FADD R16, R16, -R20.reuse ;  /* 0x8000001410107221 */ /* 0x100fe20000000000 */
[--C-:B------:R-:W-:Y:S01]  /*22e0*/  FADD R153, R153, -R20.reuse ;  /* 0x8000001499997221 */ /* 0x100fe20000000000 */
[--C-:B------:R-:W-:Y:S01]  /*22f0*/  FADD R143, R143, -R20.reuse ;  /* 0x800000148f8f7221 */ /* 0x100fe20000000000 */
[--C-:B------:R-:W-:Y:S01]  /*2300*/  FADD R141, R141, -R20.reuse ;  /* 0x800000148d8d7221 */ /* 0x100fe20000000000 */
[----:B------:R-:W-:Y:S01]  /*2310*/  FMUL R12, R16, 1.4426950216293334961 ;  /* 0x3fb8aa3b100c7820 */ /* 0x000fe20000400000 */
[----:B------:R-:W-:Y:S01]  /*2320*/  FMUL R15, R153, 1.4426950216293334961 ;  /* 0x3fb8aa3b990f7820 */ /* 0x000fe20000400000 */
[----:B------:R-:W-:Y:S01]  /*2330*/  FMUL R14, R143, 1.4426950216293334961 ;  /* 0x3fb8aa3b8f0e7820 */ /* 0x000fe20000400000 */
[----:B------:R-:W-:Y:S01]  /*2340*/  FMUL R17, R141, 1.4426950216293334961 ;  /* 0x3fb8aa3b8d117820 */ /* 0x000fe20000400000 */
[--C-:B------:R-:W-:Y:S01]  /*2350*/  FADD R118, R118, -R20.reuse ;  /* 0x8000001476767221 */ /* 0x100fe20000000000 */
[--C-:B------:R-:W-:Y:S01]  /*2360*/  FADD R145, R145, -R20.reuse ;  /* 0x8000001491917221 */ /* 0x100fe20000000000 */
[----:B------:R-:W-:Y:S01]  /*2370*/  MUFU.EX2 R12, R12 ;  /* 0x0000000c000c7308 */ /* 0x000fe20000000800 */
[--C-:B------:R-:W-:Y:S01]  /*2380*/  FADD R120, R120, -R20.reuse ;  /* 0x8000001478787221 */ /* 0x100fe20000000000 */
[----:B------:R-:W-:Y:S01]  /*2390*/  FMUL R16, R118, 1.4426950216293334961 ;  /* 0x3fb8aa3b76107820 */ /* 0x000fe20000400000 */
[----:B------:R-:W-:Y:S01]  /*23a0*/  FMUL R19, R145, 1.4426950216293334961 ;  /* 0x3fb8aa3b91137820 */ /* 0x000fe20000400000 */
[--C-:B------:R-:W-:Y:S01]  /*23b0*/  FADD R149, R149, -R20.reuse ;  /* 0x8000001495957221 */ /* 0x100fe20000000000 */
[----:B------:R-:W-:Y:S01]  /*23c0*/  FMUL R18, R120, 1.4426950216293334961 ;  /* 0x3fb8aa3b78127820 */ /* 0x000fe20000400000 */
[--C-:B------:R-:W-:Y:S01]  /*23d0*/  FADD R122, R122, -R20.reuse ;  /* 0x800000147a7a7221 */ /* 0x100fe20000000000 */
[--C-:B------:R-:W-:Y:S01]  /*23e0*/  FADD R147, R147, -R20.reuse ;  /* 0x8000001493937221 */ /* 0x100fe20000000000 */
[----:B------:R-:W0:Y:S01]  /*23f0*/  MUFU.EX2 R15, R15 ;  /* 0x0000000f000f7308 */ /* 0x000e220000000800 */
[----:B------:R-:W-:Y:S01]  /*2400*/  FMUL R21, R149, 1.4426950216293334961 ;  /* 0x3fb8aa3b95157820 */ /* 0x000fe20000400000 */
[----:B------:R-:W-:Y:S01]  /*2410*/  FMUL R22, R122, 1.4426950216293334961 ;  /* 0x3fb8aa3b7a167820 */ /* 0x000fe20000400000 */
[----:B------:R-:W-:Y:S01]  /*2420*/  FMUL R23, R147, 1.4426950216293334961 ;  /* 0x3fb8aa3b93177820 */ /* 0x000fe20000400000 */
[--C-:B------:R-:W-:Y:S01]  /*2430*/  FADD R124, R124, -R20.reuse ;  /* 0x800000147c7c7221 */ /* 0x100fe20000000000 */
[--C-:B------:R-:W-:Y:S01]  /*2440*/  FADD R151, R151, -R20.reuse ;  /* 0x8000001497977221 */ /* 0x100fe20000000000 */
[--C-:B------:R-:W-:Y:S01]  /*2450*/  FADD R126, R126, -R20.reuse ;  /* 0x800000147e7e7221 */ /* 0x100fe20000000000 */
[--C-:B------:R-:W-:Y:S01]  /*2460*/  FADD R29, R29, -R20.reuse ;  /* 0x800000141d1d7221 */ /* 0x100fe20000000000 */
[----:B------:R-:W1:Y:S01]  /*2470*/  MUFU.EX2 R14, R14 ;  /* 0x0000000e000e7308 */ /* 0x000e620000000800 */
[----:B------:R-:W-:Y:S01]  /*2480*/  FMUL R24, R124, 1.4426950216293334961 ;  /* 0x3fb8aa3b7c187820 */ /* 0x000fe20000400000 */
[----:B------:R-:W-:Y:S01]  /*2490*/  FMUL R151, R151, 1.4426950216293334961 ;  /* 0x3fb8aa3b97977820 */ /* 0x000fe20000400000 */
[----:B------:R-:W-:Y:S01]  /*24a0*/  FMUL R126, R126, 1.4426950216293334961 ;  /* 0x3fb8aa3b7e7e7820 */ /* 0x000fe20000400000 */
[----:B------:R-:W-:Y:S01]  /*24b0*/  FMUL R29, R29, 1.4426950216293334961 ;  /* 0x3fb8aa3b1d1d7820 */ /* 0x000fe20000400000 */
[--C-:B------:R-:W-:Y:S01]  /*24c0*/  FADD R28, R28, -R20.reuse ;  /* 0x800000141c1c7221 */ /* 0x100fe20000000000 */
[--C-:B------:R-:W-:Y:S01]  /*24d0*/  FADD R31, R31, -R20.reuse ;  /* 0x800000141f1f7221 */ /* 0x100fe20000000000 */
[--C-:B------:R-:W-:Y:S01]  /*24e0*/  FADD R30, R30, -R20.reuse ;  /* 0x800000141e1e7221 */ /* 0x100fe20000000000 */
[----:B------:R-:W2:Y:S01]  /*24f0*/  MUFU.EX2 R17, R17 ;  /* 0x0000001100117308 */ /* 0x000ea20000000800 */
[----:B0-----:R-:W-:Y:S01]  /*2500*/  FADD R141, R12, R15 ;  /* 0x0000000f0c8d7221 */ /* 0x001fe20000000000 */
[----:B------:R-:W-:Y:S01]  /*2510*/  FMUL R28, R28, 1.4426950216293334961 ;  /* 0x3fb8aa3b1c1c7820 */ /* 0x000fe20000400000 */
[----:B------:R-:W-:Y:S01]  /*2520*/  FMUL R31, R31, 1.4426950216293334961 ;  /* 0x3fb8aa3b1f1f7820 */ /* 0x000fe20000400000 */
[----:B------:R-:W-:Y:S01]  /*2530*/  FMUL R30, R30, 1.4426950216293334961 ;  /* 0x3fb8aa3b1e1e7820 */ /* 0x000fe20000400000 */
[--C-:B------:R-:W-:Y:S01]  /*2540*/  FADD R33, R33, -R20.reuse ;  /* 0x8000001421217221 */ /* 0x100fe20000000000 */
[--C-:B------:R-:W-:Y:S01]  /*2550*/  FADD R32, R32, -R20.reuse ;  /* 0x8000001420207221 */ /* 0x100fe20000000000 */
[--C-:B------:R-:W-:Y:S01]  /*2560*/  FADD R35, R35, -R20.reuse ;  /* 0x8000001423237221 */ /* 0x100fe20000000000 */
[----:B------:R-:W0:Y:S01]  /*2570*/  MUFU.EX2 R16, R16 ;  /* 0x0000001000107308 */ /* 0x000e220000000800 */
[----:B-1----:R-:W-:Y:S01]  /*2580*/  FADD R116, R14, R141 ;  /* 0x0000008d0e747221 */ /* 0x002fe20000000000 */
[----:B------:R-:W-:Y:S01]  /*2590*/  FMUL R33, R33, 1.4426950216293334961 ;  /* 0x3fb8aa3b21217820 */ /* 0x000fe20000400000 */
[----:B------:R-:W-:Y:S01]  /*25a0*/  FMUL R32, R32, 1.4426950216293334961 ;  /* 0x3fb8aa3b20207820 */ /* 0x000fe20000400000 */
[----:B------:R-:W-:Y:S01]  /*25b0*/  FMUL R35, R35, 1.4426950216293334961 ;  /* 0x3fb8aa3b23237820 */ /* 0x000fe20000400000 */
[--C-:B------:R-:W-:Y:S01]  /*25c0*/  FADD R34, R34, -R20.reuse ;  /* 0x8000001422227221 */ /* 0x100fe20000000000 */
[--C-:B------:R-:W-:Y:S01]  /*25d0*/  FADD R25, R25, -R20.reuse ;  /* 0x8000001419197221 */ /* 0x100fe20000000000 */
[----:B------:R-:W-:Y:S01]  /*25e0*/  FADD R13, R13, -R20 ;  /* 0x800000140d0d7221 */ /* 0x000fe20000000000 */
[----:B------:R-:W1:Y:S01]  /*25f0*/  MUFU.EX2 R19, R19 ;  /* 0x0000001300137308 */ /* 0x000e620000000800 */
[----:B--2---:R-:W-:Y:S01]  /*2600*/  FADD R141, R17, R116 ;  /* 0x00000074118d7221 */ /* 0x004fe20000000000 */
[----:B------:R-:W-:Y:S01]  /*2610*/  FMUL R34, R34, 1.4426950216293334961 ;  /* 0x3fb8aa3b22227820 */ /* 0x000fe20000400000 */
[----:B------:R-:W-:Y:S01]  /*2620*/  FMUL R25, R25, 1.4426950216293334961 ;  /* 0x3fb8aa3b19197820 */ /* 0x000fe20000400000 */
[--C-:B------:R-:W-:Y:S01]  /*2630*/  FADD R26, R26, -R20.reuse ;  /* 0x800000141a1a7221 */ /* 0x100fe20000000000 */
[----:B------:R-:W-:Y:S01]  /*2640*/  FMUL R13, R13, 1.4426950216293334961 ;  /* 0x3fb8aa3b0d0d7820 */ /* 0x000fe20000400000 */
        /* <DEDUP_REMOVED lines=9> */
[----:B------:R-:W-:Y:S01]  /*26e0*/  FADD R9, R9, -R20 ;  /* 0x8000001409097221 */ /* 0x000fe20000000000 */
        /* <DEDUP_REMOVED lines=12> */
[----:B------:R-:W-:Y:S01]  /*27b0*/  FMUL R5, R5, 1.4426950216293334961 ;  /* 0x3fb8aa3b05057820 */ /* 0x000fe20000400000 */
[----:B------:R-:W-:Y:S01]  /*27c0*/  BAR.SYNC.DEFER_BLOCKING 0x0 ;  /* 0x0000000000007b1d */ /* 0x000fe20000010000 */
[----:B0-----:R-:W-:-:S05]  /*27d0*/  FADD R141, R21, R116 ;  /* 0x00000074158d7221 */ /* 0x001fca0000000000 */
[----:B------:R-:W0:Y:S01]  /*27e0*/  MUFU.EX2 R23, R23 ;  /* 0x0000001700177308 */ /* 0x000e220000000800 */
[----:B-1----:R-:W-:-:S07]  /*27f0*/  FADD R116, R22, R141 ;  /* 0x0000008d16747221 */ /* 0x002fce0000000000 */
[----:B------:R-:W1:Y:S08]  /*2800*/  MUFU.EX2 R24, R24 ;  /* 0x0000001800187308 */ /* 0x000e700000000800 */
[----:B------:R-:W2:Y:S01]  /*2810*/  MUFU.EX2 R151, R151 ;  /* 0x0000009700977308 */ /* 0x000ea20000000800 */
[----:B0-----:R-:W-:-:S07]  /*2820*/  FADD R141, R23, R116 ;  /* 0x00000074178d7221 */ /* 0x001fce0000000000 */
[----:B------:R-:W0:Y:S01]  /*2830*/  MUFU.EX2 R126, R126 ;  /* 0x0000007e007e7308 */ /* 0x000e220000000800 */
[----:B-1----:R-:W-:-:S07]  /*2840*/  FADD R116, R24, R141 ;  /* 0x0000008d18747221 */ /* 0x002fce0000000000 */
[----:B------:R-:W1:Y:S01]  /*2850*/  MUFU.EX2 R29, R29 ;  /* 0x0000001d001d7308 */ /* 0x000e620000000800 */
[----:B--2---:R-:W-:-:S07]  /*2860*/  FADD R141, R151, R116 ;  /* 0x00000074978d7221 */ /* 0x004fce0000000000 */
        /* <DEDUP_REMOVED lines=10> */
[----:B------:R-:W1:Y:S08]  /*2910*/  MUFU.EX2 R35, R35 ;  /* 0x0000002300237308 */ /* 0x000e700000000800 */
[----:B------:R-:W3:Y:S08]  /*2920*/  MUFU.EX2 R34, R34 ;  /* 0x0000002200227308 */ /* 0x000ef00000000800 */
[----:B------:R-:W4:Y:S08]  /*2930*/  MUFU.EX2 R25, R25 ;  /* 0x0000001900197308 */ /* 0x000f300000000800 */
[----:B------:R2:W-:Y:S08]  /*2940*/  MUFU.EX2 R120, R13 ;  /* 0x0000000d00787308 */ /* 0x0005f00000000800 */
[----:B------:R-:W3:Y:S01]  /*2950*/  MUFU.EX2 R26, R26 ;  /* 0x0000001a001a7308 */ /* 0x000ee20000000800 */
[----:B--2---:R-:W-:-:S04]  /*2960*/  FADD R13, R33, R116 ;  /* 0x00000074210d7221 */ /* 0x004fc80000000000 */
[----:B0-----:R-:W-:-:S03]  /*2970*/  FADD R116, R32, R13 ;  /* 0x0000000d20747221 */ /* 0x001fc60000000000 */
[----:B------:R-:W0:Y:S01]  /*2980*/  MUFU.EX2 R27, R27 ;  /* 0x0000001b001b7308 */ /* 0x000e220000000800 */
[----:B-1----:R-:W-:-:S07]  /*2990*/  FADD R13, R35, R116 ;  /* 0x00000074230d7221 */ /* 0x002fce0000000000 */
[----:B------:R3:W1:Y:S08]  /*29a0*/  MUFU.EX2 R141, R8 ;  /* 0x00000008008d7308 */ /* 0x0006700000000800 */
[----:B------:R4:W2:Y:S01]  /*29b0*/  MUFU.EX2 R122, R11 ;  /* 0x0000000b007a7308 */ /* 0x0008a20000000800 */
[--C-:B---3--:R-:W-:Y:S01]  /*29c0*/  FADD R8, R34, R13.reuse ;  /* 0x0000000d22087221 */ /* 0x108fe20000000000 */
[----:B------:R-:W-:-:S06]  /*29d0*/  PRMT R13, RZ, 0x7610, R13 ;  /* 0x00007610ff0d7816 */ /* 0x000fcc000000000d */
[----:B------:R3:W1:Y:S01]  /*29e0*/  MUFU.EX2 R143, R6 ;  /* 0x00000006008f7308 */ /* 0x0006620000000800 */
[----:B----4-:R-:W-:-:S04]  /*29f0*/  FADD R11, R25, R8 ;  /* 0x00000008190b7221 */ /* 0x010fc80000000000 */
[----:B------:R-:W-:-:S03]  /*2a00*/  FADD R8, R26, R11 ;  /* 0x0000000b1a087221 */ /* 0x000fc60000000000 */
[----:B------:R1:W4:Y:S01]  /*2a10*/  MUFU.EX2 R124, R9 ;  /* 0x00000009007c7308 */ /* 0x0003220000000800 */
[----:B0-----:R-:W-:-:S04]  /*2a20*/  FADD R11, R27, R8 ;  /* 0x000000081b0b7221 */ /* 0x001fc80000000000 */
[--C-:B---3--:R-:W-:Y:S01]  /*2a30*/  FADD R6, R120, R11.reuse ;  /* 0x0000000b78067221 */ /* 0x108fe20000000000 */
[----:B------:R-:W-:Y:S02]  /*2a40*/  PRMT R11, RZ, 0x7610, R11 ;  /* 0x00007610ff0b7816 */ /* 0x000fe4000000000b */
[----:B------:R4:W0:Y:S01]  /*2a50*/  MUFU.EX2 R145, R4 ;  /* 0x0000000400917308 */ /* 0x0008220000000800 */
[----:B-1----:R-:W-:-:S04]  /*2a60*/  FADD R9, R141, R6 ;  /* 0x000000068d097221 */ /* 0x002fc80000000000 */
[----:B--2---:R-:W-:-:S03]  /*2a70*/  FADD R6, R122, R9 ;  /* 0x000000097a067221 */ /* 0x004fc60000000000 */
[----:B------:R1:W2:Y:S01]  /*2a80*/  MUFU.EX2 R128, R7 ;  /* 0x0000000700807308 */ /* 0x0002a20000000800 */
[----:B------:R-:W-:-:S04]  /*2a90*/  FADD R9, R143, R6 ;  /* 0x000000068f097221 */ /* 0x000fc80000000000 */
[----:B----4-:R-:W-:-:S03]  /*2aa0*/  FADD R4, R124, R9 ;  /* 0x000000097c047221 */ /* 0x010fc60000000000 */
[----:B------:R-:W3:Y:S01]  /*2ab0*/  MUFU.EX2 R147, R5 ;  /* 0x0000000500937308 */ /* 0x000ee20000000800 */
[----:B0-----:R-:W-:Y:S01]  /*2ac0*/  FADD R9, R145, R4 ;  /* 0x0000000491097221 */ /* 0x001fe20000000000 */
[----:B-1----:R-:W-:-:S03]  /*2ad0*/  PRMT R7, RZ, 0x7610, R7 ;  /* 0x00007610ff077816 */ /* 0x002fc60000000007 */
[----:B--2---:R-:W-:-:S04]  /*2ae0*/  FADD R4, R128, R9 ;  /* 0x0000000980047221 */ /* 0x004fc80000000000 */
[----:B---3--:R-:W-:-:S05]  /*2af0*/  FADD R4, R147, R4 ;  /* 0x0000000493047221 */ /* 0x008fca0000000000 */
[----:B------:R-:W0:Y:S02]  /*2b00*/  SHFL.BFLY PT, R9, R4, 0x10, 0x1f ;  /* 0x0e001f0004097f89 */ /* 0x000e2400000e0000 */
[----:B0-----:R-:W-:-:S05]  /*2b10*/  FADD R9, R4, R9 ;  /* 0x0000000904097221 */ /* 0x001fca0000000000 */
[----:B------:R-:W-:Y:S01]  /*2b20*/  @!P2 STS [R110+UR11], R9 ;  /* 0x000000096e00a988 */ /* 0x000fe2000800080b */
[----:B------:R-:W-:Y:S06]  /*2b30*/  BAR.SYNC.DEFER_BLOCKING 0x0 ;  /* 0x0000000000007b1d */ /* 0x000fec0000010000 */
[----:B------:R-:W0:Y:S04]  /*2b40*/  @!P3 LDS R114, [R112] ;  /* 0x000000007072b984 */ /* 0x000e280000000800 */
[----:B0-----:R-:W0:Y:S02]  /*2b50*/  SHFL.BFLY PT, R5, R114, 0x1, 0x1f ;  /* 0x0c201f0072057f89 */ /* 0x001e2400000e0000 */
[----:B0-----:R-:W-:-:S05]  /*2b60*/  FADD R5, R114, R5 ;  /* 0x0000000572057221 */ /* 0x001fca0000000000 */
[----:B------:R0:W-:Y:S01]  /*2b70*/  @P4 STS [R112], R5 ;  /* 0x0000000570004388 */ /* 0x0001e20000000800 */
[----:B------:R-:W-:Y:S06]  /*2b80*/  BAR.SYNC.DEFER_BLOCKING 0x0 ;  /* 0x0000000000007b1d */ /* 0x000fec0000010000 */
[----:B------:R-:W2:Y:S04]  /*2b90*/  @P1 LDG.E.U16 R7, desc[UR30][R94.64] ;  /* 0x0000001e5e071981 */ /* 0x000ea8000c1e1500 */
[----:B------:R-:W3:Y:S04]  /*2ba0*/  @P1 LDG.E.U16 R13, desc[UR30][R86.64] ;  /* 0x0000001e560d1981 */ /* 0x000ee8000c1e1500 */
[----:B------:R-:W4:Y:S04]  /*2bb0*/  @P1 LDG.E.U16 R163, desc[UR30][R78.64] ;  /* 0x0000001e4ea31981 */ /* 0x000f28000c1e1500 */
[----:B------:R-:W4:Y:S04]  /*2bc0*/  @P1 LDG.E.U16 R171, desc[UR30][R70.64] ;  /* 0x0000001e46ab1981 */ /* 0x000f28000c1e1500 */
[----:B------:R-:W4:Y:S04]  /*2bd0*/  @P1 LDG.E.U16 R11, desc[UR30][R92.64] ;  /* 0x0000001e5c0b1981 */ /* 0x000f28000c1e1500 */
[----:B------:R-:W4:Y:S04]  /*2be0*/  @P1 LDG.E.U16 R157, desc[UR30][R84.64] ;  /* 0x0000001e549d1981 */ /* 0x000f28000c1e1500 */
[----:B------:R-:W4:Y:S04]  /*2bf0*/  @P1 LDG.E.U16 R165, desc[UR30][R76.64] ;  /* 0x0000001e4ca51981 */ /* 0x000f28000c1e1500 */
[----:B------:R-:W4:Y:S01]  /*2c00*/  @P1 LDG.E.U16 R173, desc[UR30][R68.64] ;  /* 0x0000001e44ad1981 */ /* 0x000f22000c1e1500 */
[----:B------:R-:W-:-:S02]  /*2c10*/  PRMT R153, RZ, 0x7610, R153 ;  /* 0x00007610ff997816 */ /* 0x000fc40000000099 */
[----:B------:R-:W-:Y:S01]  /*2c20*/  PRMT R155, RZ, 0x7610, R155 ;  /* 0x00007610ff9b7816 */ /* 0x000fe2000000009b */
[----:B------:R-:W1:Y:S01]  /*2c30*/  LDS R149, [R108+UR11] ;  /* 0x0000000b6c957984 */ /* 0x000e620008000800 */
[----:B------:R-:W-:Y:S02]  /*2c40*/  PRMT R159, RZ, 0x7610, R159 ;  /* 0x00007610ff9f7816 */ /* 0x000fe4000000009f */
[----:B------:R-:W-:Y:S01]  /*2c50*/  PRMT R161, RZ, 0x7610, R161 ;  /* 0x00007610ffa17816 */ /* 0x000fe200000000a1 */
[----:B------:R0:W5:Y:S01]  /*2c60*/  @P1 LDG.E.U16 R153, desc[UR30][R90.64] ;  /* 0x0000001e5a991981 */ /* 0x000162000c1e1500 */
[----:B------:R-:W-:Y:S02]  /*2c70*/  PRMT R167, RZ, 0x7610, R167 ;  /* 0x00007610ffa77816 */ /* 0x000fe400000000a7 */
[----:B------:R-:W-:Y:S01]  /*2c80*/  PRMT R169, RZ, 0x7610, R169 ;  /* 0x00007610ffa97816 */ /* 0x000fe200000000a9 */
[----:B------:R0:W5:Y:S01]  /*2c90*/  @P1 LDG.E.U16 R159, desc[UR30][R82.64] ;  /* 0x0000001e529f1981 */ /* 0x000162000c1e1500 */
[----:B------:R-:W-:-:S02]  /*2ca0*/  PRMT R175, RZ, 0x7610, R175 ;  /* 0x00007610ffaf7816 */ /* 0x000fc400000000af */
[----:B------:R-:W-:Y:S01]  /*2cb0*/  PRMT R177, RZ, 0x7610, R177 ;  /* 0x00007610ffb17816 */ /* 0x000fe200000000b1 */
[----:B------:R0:W5:Y:S01]  /*2cc0*/  @P1 LDG.E.U16 R167, desc[UR30][R74.64] ;  /* 0x0000001e4aa71981 */ /* 0x000162000c1e1500 */
[----:B------:R-:W-:-:S03]  /*2cd0*/  LOP3.LUT R4, R0, 0x3f, RZ, 0xc0, !PT ;  /* 0x0000003f00047812 */ /* 0x000fc600078ec0ff */
[----:B------:R0:W5:Y:S04]  /*2ce0*/  @P1 LDG.E.U16 R175, desc[UR30][R66.64] ;  /* 0x0000001e42af1981 */ /* 0x000168000c1e1500 */
[----:B------:R0:W5:Y:S04]  /*2cf0*/  @P1 LDG.E.U16 R155, desc[UR30][R88.64] ;  /* 0x0000001e589b1981 */ /* 0x000168000c1e1500 */
[----:B------:R1:W5:Y:S04]  /*2d00*/  @P1 LDG.E.U16 R161, desc[UR30][R80.64] ;  /* 0x0000001e50a11981 */ /* 0x000368000c1e1500 */
[----:B------:R1:W5:Y:S04]  /*2d10*/  @P1 LDG.E.U16 R169, desc[UR30][R72.64] ;  /* 0x0000001e48a91981 */ /* 0x000368000c1e1500 */
[----:B------:R1:W5:Y:S01]  /*2d20*/  @P1 LDG.E.U16 R177, desc[UR30][R96.64] ;  /* 0x0000001e60b11981 */ /* 0x000362000c1e1500 */
[----:B0-----:R-:W-:Y:S01]  /*2d30*/  IMAD.SHL.U32 R5, R4, 0x2, RZ ;  /* 0x0000000204057824 */ /* 0x001fe200078e00ff */
[----:B------:R-:W-:-:S04]  /*2d40*/  LOP3.LUT R114, R0, 0x40, RZ, 0xc0, !PT ;  /* 0x0000004000727812 */ /* 0x000fc800078ec0ff */
[----:B------:R-:W-:Y:S01]  /*2d50*/  LOP3.LUT R5, R10, R5, RZ, 0x3c, !PT ;  /* 0x000000050a057212 */ /* 0x000fe200078e3cff */
[----:B------:R-:W-:-:S04]  /*2d60*/  UIADD3 UR17, UPT, UPT, UR12, 0x20, URZ ;  /* 0x000000200c117890 */ /* 0x000fc8000fffe0ff */
[----:B------:R-:W-:Y:S01]  /*2d70*/  IMAD R116, R114, 0x40, R5 ;  /* 0x0000004072747824 */ /* 0x000fe200078e0205 */
[----:B------:R-:W-:Y:S01]  /*2d80*/  BAR.SYNC.DEFER_BLOCKING 0x0 ;  /* 0x0000000000007b1d */ /* 0x000fe20000010000 */
[----:B------:R-:W-:-:S03]  /*2d90*/  UIADD3 UR20, UPT, UPT, UR19, UR17, URZ ;  /* 0x0000001113147290 */ /* 0x000fc6000fffe0ff */
[----:B------:R-:W-:Y:S01]  /*2da0*/  LOP3.LUT R118, R116, 0x20, RZ, 0x3c, !PT ;  /* 0x0000002074767812 */ /* 0x000fe200078e3cff */
[----:B------:R-:W-:Y:S01]  /*2db0*/  ULEA UR20, UR26, UR20, 0x3 ;  /* 0x000000141a147291 */ /* 0x000fe2000f8e18ff */
[----:B------:R-:W-:Y:S02]  /*2dc0*/  F2FP.BF16.F32.PACK_AB R6, R19, R16 ;  /* 0x000000101306723e */ /* 0x000fe400000010ff */
[----:B------:R-:W-:Y:S02]  /*2dd0*/  F2FP.BF16.F32.PACK_AB R4, R15, R12 ;  /* 0x0000000c0f04723e */ /* 0x000fe400000010ff */
[----:B------:R-:W-:Y:S02]  /*2de0*/  F2FP.BF16.F32.PACK_AB R5, R17, R14 ;  /* 0x0000000e1105723e */ /* 0x000fe400000010ff */
[----:B------:R-:W-:Y:S02]  /*2df0*/  F2FP.BF16.F32.PACK_AB R16, R141, R120 ;  /* 0x000000788d10723e */ /* 0x000fe400000010ff */
[----:B------:R-:W-:-:S02]  /*2e00*/  F2FP.BF16.F32.PACK_AB R8, R23, R22 ;  /* 0x000000161708723e */ /* 0x000fc400000010ff */
[----:B------:R-:W-:Y:S02]  /*2e10*/  F2FP.BF16.F32.PACK_AB R9, R151, R24 ;  /* 0x000000189709723e */ /* 0x000fe400000010ff */
[----:B------:R-:W-:Y:S02]  /*2e20*/  F2FP.BF16.F32.PACK_AB R10, R29, R126 ;  /* 0x0000007e1d0a723e */ /* 0x000fe400000010ff */
[----:B------:R-:W-:Y:S02]  /*2e30*/  F2FP.BF16.F32.PACK_AB R12, R33, R30 ;  /* 0x0000001e210c723e */ /* 0x000fe400000010ff */
[----:B------:R-:W-:Y:S02]  /*2e40*/  F2FP.BF16.F32.PACK_AB R14, R25, R34 ;  /* 0x00000022190e723e */ /* 0x000fe400000010ff */
[----:B------:R-:W-:Y:S02]  /*2e50*/  F2FP.BF16.F32.PACK_AB R15, R27, R26 ;  /* 0x0000001a1b0f723e */ /* 0x000fe400000010ff */
[----:B------:R-:W-:-:S02]  /*2e60*/  F2FP.BF16.F32.PACK_AB R17, R143, R122 ;  /* 0x0000007a8f11723e */ /* 0x000fc400000010ff */
[----:B------:R-:W-:Y:S02]  /*2e70*/  F2FP.BF16.F32.PACK_AB R19, R147, R128 ;  /* 0x000000809313723e */ /* 0x000fe400000010ff */
[----:B------:R-:W-:Y:S01]  /*2e80*/  LOP3.LUT R120, R116, 0x40, RZ, 0x3c, !PT ;  /* 0x0000004074787812 */ /* 0x000fe200078e3cff */
[----:B--2---:R0:W-:Y:S04]  /*2e90*/  STS.U16 [R116+UR11], R7 ;  /* 0x0000000774007988 */ /* 0x0041e8000800040b */
[----:B---3--:R2:W-:Y:S04]  /*2ea0*/  STS.U16 [R116+UR11+0x400], R13 ;  /* 0x0004000d74007988 */ /* 0x0085e8000800040b */
[----:B----4-:R-:W-:Y:S04]  /*2eb0*/  STS.U16 [R116+UR11+0x800], R163 ;  /* 0x000800a374007988 */ /* 0x010fe8000800040b */
[----:B------:R-:W-:Y:S01]  /*2ec0*/  STS.U16 [R116+UR11+0xc00], R171 ;  /* 0x000c00ab74007988 */ /* 0x000fe2000800040b */
[----:B0-----:R-:W-:-:S03]  /*2ed0*/  F2FP.BF16.F32.PACK_AB R7, R21, R18 ;  /* 0x000000121507723e */ /* 0x001fc600000010ff */
[----:B------:R0:W-:Y:S01]  /*2ee0*/  STS.U16 [R118+UR11+0x100], R11 ;  /* 0x0001000b76007988 */ /* 0x0001e2000800040b */
[----:B--2---:R-:W-:-:S03]  /*2ef0*/  F2FP.BF16.F32.PACK_AB R13, R35, R32 ;  /* 0x00000020230d723e */ /* 0x004fc600000010ff */
[----:B------:R2:W-:Y:S01]  /*2f00*/  STS.U16 [R118+UR11+0x500], R157 ;  /* 0x0005009d76007988 */ /* 0x0005e2000800040b */
[----:B------:R-:W-:-:S03]  /*2f10*/  F2FP.BF16.F32.PACK_AB R18, R145, R124 ;  /* 0x0000007c9112723e */ /* 0x000fc600000010ff */
[----:B------:R2:W-:Y:S04]  /*2f20*/  STS.U16 [R118+UR11+0x900], R165 ;  /* 0x000900a576007988 */ /* 0x0005e8000800040b */
[----:B------:R2:W-:Y:S01]  /*2f30*/  STS.U16 [R118+UR11+0xd00], R173 ;  /* 0x000d00ad76007988 */ /* 0x0005e2000800040b */
[----:B0-----:R-:W-:Y:S01]  /*2f40*/  F2FP.BF16.F32.PACK_AB R11, R31, R28 ;  /* 0x0000001c1f0b723e */ /* 0x001fe200000010ff */
[----:B-1----:R-:W-:Y:S06]  /*2f50*/  @!P1 BRA `(.L_x_9) ;  /* 0x0000000000089947 */ /* 0x002fec0003800000 */
[----:B------:R0:W-:Y:S01]  /*2f60*/  STTM.16dp32bit_t0_t15.x16 tmem[UR20], R4 ;  /* 0x00000004000079ed */ /* 0x0001e20008a00014 */
[----:B------:R0:W-:Y:S02]  /*2f70*/  STTM.16dp32bit_t16_t31.x16 tmem[UR20+0x10], R4 ;  /* 0x00001004000079ed */ /* 0x0001e40008a20014 */
.L_x_9:
[----:B------:R-:W-:Y:S01]  /*2f80*/  LOP3.LUT R122, R116, 0x60, RZ, 0x3c, !PT ;  /* 0x00000060747a7812 */ /* 0x000fe200078e3cff */
[----:B-----5:R1:W-:Y:S01]  /*2f90*/  STS.U16 [R120+UR11+0x200], R153 ;  /* 0x0002009978007988 */ /* 0x0203e2000800040b */
[----:B0-----:R-:W-:Y:S01]  /*2fa0*/  FADD R4, -R20, -INF ;  /* 0xff80000014047421 */ /* 0x001fe20000000100 */
[----:B------:R-:W-:Y:S02]  /*2fb0*/  VIADD R124, R139, 0xffffffc0 ;  /* 0xffffffc08b7c7836 */ /* 0x000fe40000000000 */
[----:B------:R1:W-:Y:S01]  /*2fc0*/  STS.U16 [R120+UR11+0x600], R159 ;  /* 0x0006009f78007988 */ /* 0x0003e2000800040b */
[----:B------:R-:W-:-:S03]  /*2fd0*/  FMUL R12, R4, 1.4426950216293334961 ;  /* 0x3fb8aa3b040c7820 */ /* 0x000fc60000400000 */
[----:B------:R1:W-:Y:S03]  /*2fe0*/  STS.U16 [R120+UR11+0xa00], R167 ;  /* 0x000a00a778007988 */ /* 0x0003e6000800040b */
[----:B------:R-:W0:Y:S01]  /*2ff0*/  MUFU.EX2 R12, R12 ;  /* 0x0000000c000c7308 */ /* 0x000e220000000800 */
[----:B------:R1:W-:Y:S04]  /*3000*/  STS.U16 [R120+UR11+0xe00], R175 ;  /* 0x000e00af78007988 */ /* 0x0003e8000800040b */
[----:B------:R1:W-:Y:S04]  /*3010*/  STS.U16 [R122+UR11+0x300], R155 ;  /* 0x0003009b7a007988 */ /* 0x0003e8000800040b */
[----:B------:R1:W-:Y:S04]  /*3020*/  STS.U16 [R122+UR11+0x700], R161 ;  /* 0x000700a17a007988 */ /* 0x0003e8000800040b */
[----:B------:R1:W-:Y:S04]  /*3030*/  STS.U16 [R122+UR11+0xb00], R169 ;  /* 0x000b00a97a007988 */ /* 0x0003e8000800040b */
[----:B------:R1:W-:Y:S01]  /*3040*/  STS.U16 [R122+UR11+0xf00], R177 ;  /* 0x000f00b17a007988 */ /* 0x0003e2000800040b */
[----:B------:R-:W3:Y:S02]  /*3050*/  FENCE.VIEW.ASYNC.T ;  /* 0x00000000000073c6 */ /* 0x000ee40000000200 */
[----:B---3--:R-:W-:Y:S06]  /*3060*/  BAR.SYNC.DEFER_BLOCKING 0x0 ;  /* 0x0000000000007b1d */ /* 0x008fec0000010000 */
[----:B------:R-:W3:Y:S01]  /*3070*/  LDTM.16dp32bit_t0_t15.x8 R4, tmem[UR13] ;  /* 0x0000000d000479ee */ /* 0x000ee20008980000 */
[----:B------:R-:W4:Y:S01]  /*3080*/  LDTM.16dp32bit_t16_t31.x8 R4, tmem[UR13+0x8] ;  /* 0x0000080d000479ee */ /* 0x000f2200089a0000 */
[----:B------:R-:W-:Y:S01]  /*3090*/  NOP ;  /* 0x0000000000007918 */ /* 0x000fe20000000000 */
[----:B01----:R-:W-:Y:S05]  /*30a0*/  @!P1 BRA `(.L_x_10) ;  /* 0x0000000000289947 */ /* 0x003fea0003800000 */
[C---:B---34-:R-:W-:Y:S01]  /*30b0*/  FMUL R4, R12.reuse, R4 ;  /* 0x000000040c047220 */ /* 0x058fe20000400000 */
[C---:B------:R-:W-:Y:S01]  /*30c0*/  FMUL R5, R12.reuse, R5 ;  /* 0x000000050c057220 */ /* 0x040fe20000400000 */
[C---:B------:R-:W-:Y:S01]  /*30d0*/  FMUL R6, R12.reuse, R6 ;  /* 0x000000060c067220 */ /* 0x040fe20000400000 */
[C---:B------:R-:W-:Y:S01]  /*30e0*/  FMUL R7, R12.reuse, R7 ;  /* 0x000000070c077220 */ /* 0x040fe20000400000 */
[C---:B------:R-:W-:Y:S01]  /*30f0*/  FMUL R8, R12.reuse, R8 ;  /* 0x000000080c087220 */ /* 0x040fe20000400000 */
[C---:B------:R-:W-:Y:S01]  /*3100*/  FMUL R9, R12.reuse, R9 ;  /* 0x000000090c097220 */ /* 0x040fe20000400000 */
[C---:B------:R-:W-:Y:S01]  /*3110*/  FMUL R10, R12.reuse, R10 ;  /* 0x0000000a0c0a7220 */ /* 0x040fe20000400000 */
[----:B------:R-:W-:-:S04]  /*3120*/  FMUL R11, R12, R11 ;  /* 0x0000000b0c0b7220 */ /* 0x000fc80000400000 */
[----:B------:R0:W-:Y:S01]  /*3130*/  STTM.16dp32bit_t0_t15.x8 tmem[UR13], R4 ;  /* 0x00000004000079ed */ /* 0x0001e2000898000d */
[----:B------:R0:W-:Y:S02]  /*3140*/  STTM.16dp32bit_t16_t31.x8 tmem[UR13+0x8], R4 ;  /* 0x00000804000079ed */ /* 0x0001e400089a000d */
.L_x_10:
[----:B----4-:R-:W1:Y:S02]  /*3150*/  FENCE.VIEW.ASYNC.T ;  /* 0x00000000000073c6 */ /* 0x010e640000000200 */
[----:B-1----:R-:W-:Y:S01]  /*3160*/  BAR.SYNC.DEFER_BLOCKING 0x0 ;  /* 0x0000000000007b1d */ /* 0x002fe20000010000 */
[----:B------:R-:W-:Y:S01]  /*3170*/  FADD R149, R12, R149 ;  /* 0x000000950c957221 */ /* 0x000fe20000000000 */
[----:B------:R-:W-:-:S04]  /*3180*/  ISETP.GE.AND P5, PT, R124, 0x1, PT ;  /* 0x000000017c00780c */ /* 0x000fc80003fa6270 */
[----:B------:R1:W-:Y:S06]  /*3190*/  MEMBAR.ALL.CTA ;  /* 0x0000000000007992 */ /* 0x0003ec0000008000 */
[----:B-1----:R-:W1:Y:S02]  /*31a0*/  FENCE.VIEW.ASYNC.S ;  /* 0x00000000000073c6 */ /* 0x002e640000000000 */
[----:B-1----:R-:W-:Y:S06]  /*31b0*/  BAR.SYNC.DEFER_BLOCKING 0x0 ;  /* 0x0000000000007b1d */ /* 0x002fec0000010000 */
[----:B------:R-:W-:Y:S05]  /*31c0*/  @!P6 BRA `(.L_x_11) ;  /* 0x0000000000c0e947 */ /* 0x000fea0003800000 */
[----:B------:R-:W-:Y:S01]  /*31d0*/  USHF.R.U32.HI UR6, URZ, 0x4, UR11 ;  /* 0x00000004ff067899 */ /* 0x000fe2000801160b */
[----:B------:R-:W-:Y:S01]  /*31e0*/  UMOV UR4, URZ ;  /* 0x000000ff00047c82 */ /* 0x000fe20008000000 */
[----:B------:R-:W-:Y:S02]  /*31f0*/  UMOV UR5, URZ ;  /* 0x000000ff00057c82 */ /* 0x000fe40008000000 */
[----:B------:R-:W-:Y:S02]  /*3200*/  USGXT.U32 UR6, UR6, 0xe ;  /* 0x0000000e0606789a */ /* 0x000fe40008000000 */
[----:B------:R-:W-:Y:S02]  /*3210*/  UIADD3 UR19, UPT, UPT, UR12, 0x28, URZ ;  /* 0x000000280c137890 */ /* 0x000fe4000fffe0ff */
[----:B------:R-:W-:Y:S02]  /*3220*/  UIADD3 UR34, UP1, UPT, UR6, 0x2, URZ ;  /* 0x0000000206227890 */ /* 0x000fe4000ff3e0ff */
[----:B------:R-:W-:-:S02]  /*3230*/  UIADD3 UR26, UPT, UPT, UR12, 0x30, URZ ;  /* 0x000000300c1a7890 */ /* 0x000fc4000fffe0ff */
[----:B------:R-:W-:Y:S02]  /*3240*/  UIADD3.X UR35, UPT, UPT, UR4, 0x40004040, URZ, UP1, !UPT ;  /* 0x4000404004237890 */ /* 0x000fe40008ffe4ff */
[----:B------:R-:W-:Y:S01]  /*3250*/  UIADD3 UR52, UPT, UPT, UR12, 0x38, URZ ;  /* 0x000000380c347890 */ /* 0x000fe2000fffe0ff */
[----:B------:R-:W-:Y:S01]  /*3260*/  UMOV UR4, UR14 ;  /* 0x0000000e00047c82 */ /* 0x000fe20008000000 */
[----:B------:R-:W-:Y:S01]  /*3270*/  UIADD3.64 UR42, UPT, UPT, UR34, 0x4, URZ ;  /* 0x00000004222a7897 */ /* 0x000fe2000fffe0ff */
[----:B------:R-:W-:Y:S01]  /*3280*/  UMOV UR57, UR4 ;  /* 0x0000000400397c82 */ /* 0x000fe20008000000 */
[----:B------:R-:W-:Y:S02]  /*3290*/  UIADD3.64 UR4, UPT, UPT, UR34, 0x2, URZ ;  /* 0x0000000222047897 */ /* 0x000fe4000fffe0ff */
[----:B------:R-:W-:Y:S02]  /*32a0*/  UIADD3 UR53, UPT, UPT, UR12, 0x40, URZ ;  /* 0x000000400c357890 */ /* 0x000fe4000fffe0ff */
[----:B------:R-:W-:-:S02]  /*32b0*/  UIADD3.64 UR44, UPT, UPT, UR34, 0xfe, URZ ;  /* 0x000000fe222c7897 */ /* 0x000fc4000fffe0ff */
[----:B------:R-:W-:Y:S02]  /*32c0*/  UIADD3 UR54, UPT, UPT, UR12, 0x48, URZ ;  /* 0x000000480c367890 */ /* 0x000fe4000fffe0ff */
[----:B------:R-:W-:Y:S02]  /*32d0*/  UIADD3.64 UR46, UPT, UPT, UR34, 0x100, URZ ;  /* 0x00000100222e7897 */ /* 0x000fe4000fffe0ff */
[----:B------:R-:W-:Y:S02]  /*32e0*/  UIADD3 UR55, UPT, UPT, UR12, 0x50, URZ ;  /* 0x000000500c377890 */ /* 0x000fe4000fffe0ff */
[----:B------:R-:W-:Y:S01]  /*32f0*/  UIADD3.64 UR48, UPT, UPT, UR34, 0x102, URZ ;  /* 0x0000010222307897 */ /* 0x000fe2000fffe0ff */
[----:B------:R-:W-:Y:S01]  /*3300*/  UMOV UR24, 0x0 ;  /* 0x0000000000187882 */ /* 0x000fe20000000000 */
[----:B------:R-:W-:Y:S01]  /*3310*/  UMOV UR25, 0x4080490 ;  /* 0x0408049000197882 */ /* 0x000fe20000000000 */
[----:B------:R-:W-:Y:S02]  /*3320*/  UIADD3 UR56, UPT, UPT, UR12, 0x58, URZ ;  /* 0x000000580c387890 */ /* 0x000fe4000fffe0ff */
[----:B------:R-:W-:Y:S01]  /*3330*/  UIADD3.64 UR50, UPT, UPT, UR34, 0x104, URZ ;  /* 0x0000010422327897 */ /* 0x000fe2000fffe0ff */
[----:B------:R-:W-:Y:S01]  /*3340*/  UMOV UR7, 0x40004040 ;  /* 0x4000404000077882 */ /* 0x000fe20000000000 */
[----:B------:R-:W-:Y:S01]  /*3350*/  UMOV UR28, 0x0 ;  /* 0x00000000001c7882 */ /* 0x000fe20000000000 */
[----:B------:R-:W-:Y:S01]  /*3360*/  UMOV UR29, 0x4080490 ;  /* 0x04080490001d7882 */ /* 0x000fe20000000000 */
[----:B------:R-:W-:Y:S01]  /*3370*/  UMOV UR8, 0x0 ;  /* 0x0000000000087882 */ /* 0x000fe20000000000 */
[----:B------:R-:W-:Y:S01]  /*3380*/  UMOV UR9, 0x4080490 ;  /* 0x0408049000097882 */ /* 0x000fe20000000000 */
[----:B------:R1:W-:Y:S01]  /*3390*/  UTCHMMA tmem[UR17], gdesc[UR6], tmem[UR12], tmem[UR24], idesc[UR25], UPT ;  /* 0x00ff1806110079ea */ /* 0x0003e2000b80000c */
        /* <DEDUP_REMOVED lines=15> */
[----:B------:R1:W-:Y:S01]  /*3490*/  UTCHMMA tmem[UR55], gdesc[UR48], tmem[UR12], tmem[UR38], idesc[UR39], UPT ;  /* 0x00ff2630370079ea */ /* 0x0003e2000b80000c */
[----:B------:R1:W-:Y:S01]  /*34a0*/  UTCHMMA tmem[UR56], gdesc[UR50], tmem[UR12], tmem[UR40], idesc[UR41], UPT ;  /* 0x00ff2832380079ea */ /* 0x0003e2000b80000c */
[----:B------:R1:W-:Y:S01]  /*34b0*/  UTCBAR [UR57], URZ ;  /* 0x000000ff390073e9 */ /* 0x0003e200080000ff */
[----:B------:R-:W-:Y:S01]  /*34c0*/  NOP ;  /* 0x0000000000007918 */ /* 0x000fe20000000000 */
.L_x_11:
[----:B-1----:R-:W-:Y:S01]  /*34d0*/  UMOV UR8, URZ ;  /* 0x000000ff00087c82 */ /* 0x002fe20008000000 */
[----:B------:R-:W-:Y:S02]  /*34e0*/  FSEL R21, R20, -INF , P1 ;  /* 0xff80000014157808 */ /* 0x000fe40000800000 */
[----:B------:R-:W-:Y:S01]  /*34f0*/  FSEL R130, R149, 1, P1 ;  /* 0x3f80000095827808 */ /* 0x000fe20000800000 */
[----:B------:R-:W-:Y:S06]  /*3500*/  @!P5 BRA `(.L_x_12) ;  /* 0x0000002000a8d947 */ /* 0x000fec0003800000 */
[----:B------:R-:W-:Y:S01]  /*3510*/  UIADD3 UR4, UPT, UPT, UR11, 0x4000, URZ ;  /* 0x000040000b047890 */ /* 0x000fe2000fffe0ff */
[----:B------:R-:W-:Y:S01]  /*3520*/  IMAD.SHL.U32 R128, R105, 0x80, RZ ;  /* 0x0000008069807824 */ /* 0x000fe200078e00ff */
[----:B------:R-:W-:Y:S01]  /*3530*/  UIADD3 UR7, UPT, UPT, UR11, 0x6000, URZ ;  /* 0x000060000b077890 */ /* 0x000fe2000fffe0ff */
[----:B------:R-:W-:Y:S01]  /*3540*/  HFMA2 R136, -RZ, RZ, 0, 0 ;  /* 0x00000000ff887431 */ /* 0x000fe200000001ff */
[----:B------:R-:W-:Y:S01]  /*3550*/  USHF.R.U32.HI UR4, URZ, 0x4, UR4 ;  /* 0x00000004ff047899 */ /* 0x000fe20008011604 */
[----:B------:R-:W-:Y:S01]  /*3560*/  IMAD.MOV.U32 R132, RZ, RZ, R21 ;  /* 0x000000ffff847224 */ /* 0x000fe200078e0015 */
[----:B------:R-:W-:Y:S01]  /*3570*/  USHF.R.U32.HI UR7, URZ, 0x4, UR7 ;  /* 0x00000004ff077899 */ /* 0x000fe20008011607 */
[----:B------:R-:W-:Y:S01]  /*3580*/  IMAD.MOV.U32 R141, RZ, RZ, R128 ;  /* 0x000000ffff8d7224 */ /* 0x000fe200078e0080 */
[----:B------:R-:W-:Y:S02]  /*3590*/  USGXT.U32 UR22, UR4, 0xe ;  /* 0x0000000e0416789a */ /* 0x000fe40008000000 */
[----:B------:R-:W-:-:S02]  /*35a0*/  USHF.L.U32 UR21, UR21, 0x7, URZ ;  /* 0x0000000715157899 */ /* 0x000fc400080006ff */
[----:B------:R-:W-:Y:S02]  /*35b0*/  USHF.R.U32.HI UR8, URZ, 0x4, UR18 ;  /* 0x00000004ff087899 */ /* 0x000fe40008011612 */
[----:B------:R-:W-:Y:S02]  /*35c0*/  USGXT.U32 UR24, UR7, 0xe ;  /* 0x0000000e0718789a */ /* 0x000fe40008000000 */
[----:B------:R-:W-:Y:S01]  /*35d0*/  UIADD3 UR34, UP2, UPT, UR22, 0x2, URZ ;  /* 0x0000000216227890 */ /* 0x000fe2000ff5e0ff */
[----:B------:R-:W-:Y:S01]  /*35e0*/  IMAD.U32 R139, RZ, RZ, UR21 ;  /* 0x00000015ff8b7e24 */ /* 0x000fe2000f8e00ff */
[----:B------:R-:W-:Y:S01]  /*35f0*/  UMOV UR5, URZ ;  /* 0x000000ff00057c82 */ /* 0x000fe20008000000 */
[----:B------:R-:W-:Y:S02]  /*3600*/  USGXT.U32 UR4, UR8, 0xe ;  /* 0x0000000e0804789a */ /* 0x000fe40008000000 */
[----:B------:R-:W-:Y:S02]  /*3610*/  UIADD3 UR32, UP3, UPT, UR24, 0x80, URZ ;  /* 0x0000008018207890 */ /* 0x000fe4000ff7e0ff */
[----:B------:R-:W-:Y:S01]  /*3620*/  UIADD3.X UR35, UPT, UPT, UR5, 0x40004040, URZ, UP2, !UPT ;  /* 0x4000404005237890 */ /* 0x000fe200097fe4ff */
[----:B------:R-:W-:Y:S01]  /*3630*/  UMOV UR6, URZ ;  /* 0x000000ff00067c82 */ /* 0x000fe20008000000 */
[----:B------:R-:W-:Y:S01]  /*3640*/  UMOV UR18, 0xfffffffe ;  /* 0xfffffffe00127882 */ /* 0x000fe20000000000 */
[----:B------:R-:W-:Y:S01]  /*3650*/  UMOV UR19, 0x7fffbfdf ;  /* 0x7fffbfdf00137882 */ /* 0x000fe20000000000 */
[----:B------:R-:W-:Y:S01]  /*3660*/  UISETP.NE.U32.AND UP1, UPT, UR27, URZ, UPT ;  /* 0x000000ff1b00728c */ /* 0x000fe2000bf25070 */
[----:B------:R-:W1:Y:S01]  /*3670*/  LDCU UR48, c[0x0][0x3a8] ;  /* 0x00007500ff3077ac */ /* 0x000e620008000800 */
[----:B------:R-:W-:-:S02]  /*3680*/  UIADD3.64 UR18, UPT, UPT, UR4, -UR18, URZ ;  /* 0x8000001204127297 */ /* 0x000fc4000fffe0ff */
[----:B------:R-:W-:Y:S02]  /*3690*/  UIADD3.X UR33, UPT, UPT, UR6, 0x40004040, URZ, UP3, !UPT ;  /* 0x4000404006217890 */ /* 0x000fe40009ffe4ff */
[----:B------:R-:W-:Y:S02]  /*36a0*/  UIADD3.64 UR36, UPT, UPT, UR34, 0x2, URZ ;  /* 0x0000000222247897 */ /* 0x000fe4000fffe0ff */
[----:B------:R-:W-:Y:S02]  /*36b0*/  UIADD3.64 UR38, UPT, UPT, UR34, 0x4, URZ ;  /* 0x0000000422267897 */ /* 0x000fe4000fffe0ff */
[----:B------:R-:W-:Y:S02]  /*36c0*/  UIADD3.64 UR40, UPT, UPT, UR34, 0xfe, URZ ;  /* 0x000000fe22287897 */ /* 0x000fe4000fffe0ff */
[----:B------:R-:W-:Y:S02]  /*36d0*/  UIADD3.64 UR42, UPT, UPT, UR34, 0x100, URZ ;  /* 0x00000100222a7897 */ /* 0x000fe4000fffe0ff */
[----:B------:R-:W-:-:S02]  /*36e0*/  UIADD3.64 UR44, UPT, UPT, UR34, 0x102, URZ ;  /* 0x00000102222c7897 */ /* 0x000fc4000fffe0ff */
[----:B------:R-:W-:Y:S01]  /*36f0*/  UIADD3.64 UR46, UPT, UPT, UR34, 0x104, URZ ;  /* 0x00000104222e7897 */ /* 0x000fe2000fffe0ff */
[----:B------:R-:W-:Y:S01]  /*3700*/  UMOV UR23, 0x1 ;  /* 0x0000000100177882 */ /* 0x000fe20000000000 */
[----:B------:R-:W-:-:S10]  /*3710*/  UMOV UR7, URZ ;  /* 0x000000ff00077c82 */ /* 0x000fd40008000000 */
.L_x_17:
[----:B01-3--:R-:W-:-:S04]  /*3720*/  IMAD.WIDE R4, R141, 0x2, R64 ;  /* 0x000000028d047825 */ /* 0x00bfc800078e0240 */
[C---:B------:R-:W-:Y:S01]  /*3730*/  IMAD.WIDE R6, R141.reuse, 0x2, R62 ;  /* 0x000000028d067825 */ /* 0x040fe200078e023e */
[----:B------:R0:W3:Y:S03]  /*3740*/  LDG.E.U16 R22, desc[UR30][R4.64] ;  /* 0x0000001e04167981 */ /* 0x0000e6000c1e1500 */
[C---:B------:R-:W-:Y:S01]  /*3750*/  IMAD.WIDE R8, R141.reuse, 0x2, R60 ;  /* 0x000000028d087825 */ /* 0x040fe200078e023c */
[----:B------:R4:W5:Y:S03]  /*3760*/  LDG.E.U16 R24, desc[UR30][R6.64] ;  /* 0x0000001e06187981 */ /* 0x000966000c1e1500 */
        /* <DEDUP_REMOVED lines=10> */
[----:B0-----:R-:W-:-:S02]  /*3810*/  IMAD.WIDE R4, R141, 0x2, R48 ;  /* 0x000000028d047825 */ /* 0x001fc400078e0230 */
[----:B------:R-:W5:Y:S02]  /*3820*/  LDG.E.U16 R18, desc[UR30][R18.64] ;  /* 0x0000001e12127981 */ /* 0x000f64000c1e1500 */
[C---:B----4-:R-:W-:Y:S02]  /*3830*/  IMAD.WIDE R6, R141.reuse, 0x2, R46 ;  /* 0x000000028d067825 */ /* 0x050fe400078e022e */
[----:B------:R-:W4:Y:S02]  /*3840*/  LDG.E.U16 R4, desc[UR30][R4.64] ;  /* 0x0000001e04047981 */ /* 0x000f24000c1e1500 */
[C---:B------:R-:W-:Y:S02]  /*3850*/  IMAD.WIDE R20, R141.reuse, 0x2, R44 ;  /* 0x000000028d147825 */ /* 0x040fe400078e022c */
[----:B------:R-:W4:Y:S02]  /*3860*/  LDG.E.U16 R6, desc[UR30][R6.64] ;  /* 0x0000001e06067981 */ /* 0x000f24000c1e1500 */
[----:B--2---:R-:W-:-:S02]  /*3870*/  IMAD.WIDE R8, R141, 0x2, R42 ;  /* 0x000000028d087825 */ /* 0x004fc400078e022a */
[----:B------:R-:W2:Y:S02]  /*3880*/  LDG.E.U16 R20, desc[UR30][R20.64] ;  /* 0x0000001e14147981 */ /* 0x000ea4000c1e1500 */
[C---:B-1----:R-:W-:Y:S02]  /*3890*/  IMAD.WIDE R10, R141.reuse, 0x2, R40 ;  /* 0x000000028d0a7825 */ /* 0x042fe400078e0228 */
[----:B------:R-:W2:Y:S02]  /*38a0*/  LDG.E.U16 R8, desc[UR30][R8.64] ;  /* 0x0000001e08087981 */ /* 0x000ea4000c1e1500 */
[C---:B------:R-:W-:Y:S02]  /*38b0*/  IMAD.WIDE R12, R141.reuse, 0x2, R38 ;  /* 0x000000028d0c7825 */ /* 0x040fe400078e0226 */
[----:B------:R-:W2:Y:S02]  /*38c0*/  LDG.E.U16 R10, desc[UR30][R10.64] ;  /* 0x0000001e0a0a7981 */ /* 0x000ea4000c1e1500 */
[----:B------:R-:W-:-:S02]  /*38d0*/  IMAD.WIDE R14, R141, 0x2, R36 ;  /* 0x000000028d0e7825 */ /* 0x000fc400078e0224 */
[----:B------:R-:W2:Y:S02]  /*38e0*/  LDG.E.U16 R12, desc[UR30][R12.64] ;  /* 0x0000001e0c0c7981 */ /* 0x000ea4000c1e1500 */
[----:B------:R-:W-:Y:S02]  /*38f0*/  IMAD.WIDE R16, R141, 0x2, R2 ;  /* 0x000000028d107825 */ /* 0x000fe400078e0202 */
[----:B------:R-:W2:Y:S04]  /*3900*/  LDG.E.U16 R14, desc[UR30][R14.64] ;  /* 0x0000001e0e0e7981 */ /* 0x000ea8000c1e1500 */
[----:B------:R-:W2:Y:S01]  /*3910*/  LDG.E.U16 R16, desc[UR30][R16.64] ;  /* 0x0000001e10107981 */ /* 0x000ea2000c1e1500 */
[----:B------:R-:W-:Y:S02]  /*3920*/  UMOV UR8, 0x1 ;  /* 0x0000000100087882 */ /* 0x000fe40000000000 */
[----:B------:R-:W-:-:S04]  /*3930*/  @!UP0 UIADD3 UR8, UPT, UPT, -UR8, 0x100000, URZ ;  /* 0x0010000008088890 */ /* 0x000fc8000fffe1ff */
[----:B------:R-:W-:Y:S02]  /*3940*/  @!UP0 USHF.L.U32 UR9, UR8, 0xb, URZ ;  /* 0x0000000b08098899 */ /* 0x000fe400080006ff */
[----:B------:R-:W-:Y:S01]  /*3950*/  @!UP0 USHF.L.U32 UR8, UR8, 0x1, URZ ;  /* 0x0000000108088899 */ /* 0x000fe200080006ff */
[----:B------:R-:W-:Y:S01]  /*3960*/  VOTEU.ALL UP2, P0 ;  /* 0x0000000000ff7886 */ /* 0x000fe20000040000 */
[----:B---3--:R0:W-:Y:S04]  /*3970*/  STS.U16 [R101+UR11+0x2000], R22 ;  /* 0x0020001665007988 */ /* 0x0081e8000800040b */
[----:B-----5:R0:W-:Y:S04]  /*3980*/  STS.U16 [R101+UR11+0x2200], R24 ;  /* 0x0022001865007988 */ /* 0x0201e8000800040b */
[----:B------:R0:W-:Y:S04]  /*3990*/  STS.U16 [R101+UR11+0x2400], R26 ;  /* 0x0024001a65007988 */ /* 0x0001e8000800040b */
[----:B------:R0:W-:Y:S04]  /*39a0*/  STS.U16 [R101+UR11+0x2600], R28 ;  /* 0x0026001c65007988 */ /* 0x0001e8000800040b */
[----:B------:R0:W-:Y:S04]  /*39b0*/  STS.U16 [R101+UR11+0x2800], R30 ;  /* 0x0028001e65007988 */ /* 0x0001e8000800040b */
[----:B------:R0:W-:Y:S04]  /*39c0*/  STS.U16 [R101+UR11+0x2a00], R32 ;  /* 0x002a002065007988 */ /* 0x0001e8000800040b */
[----:B------:R0:W-:Y:S04]  /*39d0*/  STS.U16 [R101+UR11+0x2c00], R34 ;  /* 0x002c002265007988 */ /* 0x0001e8000800040b */
[----:B------:R0:W-:Y:S04]  /*39e0*/  STS.U16 [R101+UR11+0x2e00], R18 ;  /* 0x002e001265007988 */ /* 0x0001e8000800040b */
[----:B----4-:R0:W-:Y:S04]  /*39f0*/  STS.U16 [R101+UR11+0x3000], R4 ;  /* 0x0030000465007988 */ /* 0x0101e8000800040b */
[----:B------:R0:W-:Y:S04]  /*3a00*/  STS.U16 [R101+UR11+0x3200], R6 ;  /* 0x0032000665007988 */ /* 0x0001e8000800040b */
[----:B--2---:R0:W-:Y:S04]  /*3a10*/  STS.U16 [R101+UR11+0x3400], R20 ;  /* 0x0034001465007988 */ /* 0x0041e8000800040b */
[----:B------:R0:W-:Y:S04]  /*3a20*/  STS.U16 [R101+UR11+0x3600], R8 ;  /* 0x0036000865007988 */ /* 0x0001e8000800040b */
[----:B------:R0:W-:Y:S04]  /*3a30*/  STS.U16 [R101+UR11+0x3800], R10 ;  /* 0x0038000a65007988 */ /* 0x0001e8000800040b */
[----:B------:R0:W-:Y:S04]  /*3a40*/  STS.U16 [R101+UR11+0x3a00], R12 ;  /* 0x003a000c65007988 */ /* 0x0001e8000800040b */
[----:B------:R0:W-:Y:S04]  /*3a50*/  STS.U16 [R101+UR11+0x3c00], R14 ;  /* 0x003c000e65007988 */ /* 0x0001e8000800040b */
[----:B------:R0:W-:Y:S01]  /*3a60*/  STS.U16 [R101+UR11+0x3e00], R16 ;  /* 0x003e001065007988 */ /* 0x0001e2000800040b */
[----:B------:R1:W-:Y:S06]  /*3a70*/  MEMBAR.ALL.CTA ;  /* 0x0000000000007992 */ /* 0x0003ec0000008000 */
[----:B-1----:R-:W-:Y:S04]  /*3a80*/  FENCE.VIEW.ASYNC.S ;  /* 0x00000000000073c6 */ /* 0x002fe80000000000 */
[----:B------:R-:W1:Y:S02]  /*3a90*/  FENCE.VIEW.ASYNC.S ;  /* 0x00000000000073c6 */ /* 0x000e640000000000 */
[----:B-1----:R0:W1:Y:S02]  /*3aa0*/  @!UP2 SYNCS.EXCH.64 URZ, [UR11+0x7010], UR8 ;  /* 0x007010080bffa5b2 */ /* 0x0020640008000100 */
[----:B-1----:R-:W-:Y:S06]  /*3ab0*/  BAR.SYNC.DEFER_BLOCKING 0x0 ;  /* 0x0000000000007b1d */ /* 0x002fec0000010000 */
[----:B0-----:R-:W-:Y:S05]  /*3ac0*/  BRA.U UP1, `(.L_x_13) ;  /* 0x0000000101387547 */ /* 0x001fea000b800000 */
[----:B------:R-:W-:Y:S01]  /*3ad0*/  UIADD3 UR8, UPT, UPT, UR11, 0x7010, URZ ;  /* 0x000070100b087890 */ /* 0x000fe2000fffe0ff */
[----:B------:R-:W-:Y:S01]  /*3ae0*/  UMOV UR25, 0x40004040 ;  /* 0x4000404000197882 */ /* 0x000fe20000000000 */
[----:B------:R-:W-:Y:S01]  /*3af0*/  UMOV UR26, UR4 ;  /* 0x00000004001a7c82 */ /* 0x000fe20008000000 */
[----:B------:R-:W-:Y:S01]  /*3b00*/  UMOV UR27, 0x80004020 ;  /* 0x80004020001b7882 */ /* 0x000fe20000000000 */
[----:B------:R-:W-:Y:S01]  /*3b10*/  UMOV UR28, 0x0 ;  /* 0x00000000001c7882 */ /* 0x000fe20000000000 */
[----:B------:R-:W-:Y:S01]  /*3b20*/  UMOV UR29, 0x4208490 ;  /* 0x04208490001d7882 */ /* 0x000fe20000000000 */
[----:B------:R-:W-:Y:S01]  /*3b30*/  UMOV UR9, URZ ;  /* 0x000000ff00097c82 */ /* 0x000fe20008000000 */
[----:B------:R-:W-:Y:S01]  /*3b40*/  UMOV UR50, 0x0 ;  /* 0x0000000000327882 */ /* 0x000fe20000000000 */
[----:B------:R-:W-:Y:S01]  /*3b50*/  UMOV UR51, 0x4208490 ;  /* 0x0420849000337882 */ /* 0x000fe20000000000 */
[----:B------:R0:W-:Y:S01]  /*3b60*/  UTCHMMA gdesc[UR24], gdesc[UR26], tmem[UR15], tmem[UR28], idesc[UR29], !UPT ;  /* 0x00ff1c1a180075ea */ /* 0x0001e2000f80000f */
[----:B------:R-:W-:Y:S01]  /*3b70*/  UMOV UR8, UR8 ;  /* 0x0000000800087c82 */ /* 0x000fe20008000000 */
[----:B------:R0:W-:Y:S01]  /*3b80*/  UTCHMMA gdesc[UR32], gdesc[UR18], tmem[UR15], tmem[UR50], idesc[UR51], UPT ;  /* 0x00ff3212200075ea */ /* 0x0001e2000b80000f */
[----:B------:R0:W-:Y:S01]  /*3b90*/  UTCBAR [UR8], URZ ;  /* 0x000000ff080073e9 */ /* 0x0001e200080000ff */
[----:B------:R-:W-:-:S02]  /*3ba0*/  NOP ;  /* 0x0000000000007918 */ /* 0x000fc40000000000 */
.L_x_13:
[----:B------:R-:W1:Y:S02]  /*3bb0*/  SYNCS.PHASECHK.TRANS64.TRYWAIT P1, [UR11+0x7010], RZ ;  /* 0x007010ffff0075a7 */ /* 0x000e64000802110b */
[----:B-1----:R-:W-:Y:S05]  /*3bc0*/  @!P1 BRA `(.L_x_14) ;  /* 0x0000002800609947 */ /* 0x002fea0003800000 */
.L_x_23:
[----:B------:R-:W-:Y:S01]  /*3bd0*/  BAR.SYNC.DEFER_BLOCKING 0x0 ;  /* 0x0000000000007b1d */ /* 0x000fe20000010000 */
[----:B------:R-:W-:Y:S01]  /*3be0*/  VIADD R138, R103, UR7 ;  /* 0x00000007678a7c36 */ /* 0x000fe20008000000 */
[----:B------:R-:W-:Y:S01]  /*3bf0*/  UIADD3 UR9, UPT, UPT, UR7, 0x80, URZ ;  /* 0x0000008007097890 */ /* 0x000fe2000fffe0ff */
[----:B------:R-:W-:Y:S02]  /*3c00*/  IMAD.U32 R136, R136, -0x80000000, RZ ;  /* 0x8000000088887824 */ /* 0x000fe400078e00ff */
[C---:B------:R-:W-:Y:S01]  /*3c10*/  VIADD R143, R138.reuse, 0x80 ;  /* 0x000000808a8f7836 */ /* 0x040fe20000000000 */
[----:B------:R-:W-:Y:S01]  /*3c20*/  IADD3 R145, PT, PT, R138, 0x83, RZ ;  /* 0x000000838a917810 */ /* 0x000fe20007ffe0ff */
[----:B------:R-:W-:Y:S01]  /*3c30*/  LDTM.16dp32bit_t0_t15.x32 R4, tmem[UR16] ;  /* 0x00000010000479ee */ /* 0x000fe20008a80000 */
[----:B------:R-:W1:Y:S02]  /*3c40*/  LDTM.16dp32bit_t16_t31.x32 R4, tmem[UR16+0x20] ;  /* 0x00002010000479ee */ /* 0x000e640008aa0000 */
[----:B------:R-:W-:-:S02]  /*3c50*/  ISETP.GE.AND P1, PT, R104, R143, PT ;  /* 0x0000008f6800720c */ /* 0x000fc40003f26270 */
[----:B------:R-:W-:Y:S01]  /*3c60*/  ISETP.GT.AND P5, PT, R104, R143, PT ;  /* 0x0000008f6800720c */ /* 0x000fe20003fa4270 */
[----:B------:R-:W-:Y:S01]  /*3c70*/  VIADD R143, R138, 0x82 ;  /* 0x000000828a8f7836 */ /* 0x000fe20000000000 */
[----:B------:R-:W2:Y:S01]  /*3c80*/  @!P0 SYNCS.CCTL.IV [UR11+0x7010] ;  /* 0x00701000ff0089b1 */ /* 0x000ea2000800000b */
[----:B------:R-:W-:Y:S01]  /*3c90*/  NOP ;  /* 0x0000000000007918 */ /* 0x000fe20000000000 */
[----:B-1----:R-:W-:Y:S01]  /*3ca0*/  FMUL R4, R4, UR48 ;  /* 0x0000003004047c20 */ /* 0x002fe20008400000 */
[----:B------:R-:W-:Y:S01]  /*3cb0*/  FMUL R5, R5, UR48 ;  /* 0x0000003005057c20 */ /* 0x000fe20008400000 */
[----:B------:R-:W-:Y:S01]  /*3cc0*/  FMUL R6, R6, UR48 ;  /* 0x0000003006067c20 */ /* 0x000fe20008400000 */
[----:B------:R-:W-:Y:S01]  /*3cd0*/  FMUL R7, R7, UR48 ;  /* 0x0000003007077c20 */ /* 0x000fe20008400000 */
[----:B------:R-:W-:Y:S01]  /*3ce0*/  FMUL R8, R8, UR48 ;  /* 0x0000003008087c20 */ /* 0x000fe20008400000 */
[----:B------:R-:W-:Y:S01]  /*3cf0*/  FSEL R142, R4, -INF , P1 ;  /* 0xff800000048e7808 */ /* 0x000fe20000800000 */
[----:B------:R-:W-:Y:S01]  /*3d00*/  FMUL R9, R9, UR48 ;  /* 0x0000003009097c20 */ /* 0x000fe20008400000 */
[----:B------:R-:W-:Y:S01]  /*3d10*/  ISETP.GE.AND P1, PT, R104, R143, PT ;  /* 0x0000008f6800720c */ /* 0x000fe20003f26270 */
[C---:B------:R-:W-:Y:S01]  /*3d20*/  VIADD R143, R138.reuse, 0x84 ;  /* 0x000000848a8f7836 */ /* 0x040fe20000000000 */
[----:B------:R-:W-:Y:S01]  /*3d30*/  FSEL R147, R5, -INF , P5 ;  /* 0xff80000005937808 */ /* 0x000fe20002800000 */
[----:B------:R-:W-:Y:S01]  /*3d40*/  VIADD R5, R138, 0x85 ;  /* 0x000000858a057836 */ /* 0x000fe20000000000 */
[----:B------:R-:W-:Y:S01]  /*3d50*/  ISETP.GE.AND P5, PT, R104, R145, PT ;  /* 0x000000916800720c */ /* 0x000fe20003fa6270 */
[----:B------:R-:W-:Y:S01]  /*3d60*/  FMUL R10, R10, UR48 ;  /* 0x000000300a0a7c20 */ /* 0x000fe20008400000 */
[----:B------:R-:W-:Y:S01]  /*3d70*/  FSEL R6, R6, -INF , P1 ;  /* 0xff80000006067808 */ /* 0x000fe20000800000 */
[----:B------:R-:W-:Y:S01]  /*3d80*/  FMUL R12, R12, UR48 ;  /* 0x000000300c0c7c20 */ /* 0x000fe20008400000 */
[----:B------:R-:W-:Y:S01]  /*3d90*/  FSEL R144, R7, -INF , P5 ;  /* 0xff80000007907808 */ /* 0x000fe20002800000 */
[----:B------:R-:W-:Y:S01]  /*3da0*/  FMUL R11, R11, UR48 ;  /* 0x000000300b0b7c20 */ /* 0x000fe20008400000 */
[----:B------:R-:W-:Y:S01]  /*3db0*/  ISETP.GE.AND P1, PT, R104, R143, PT ;  /* 0x0000008f6800720c */ /* 0x000fe20003f26270 */
[----:B------:R-:W-:Y:S01]  /*3dc0*/  VIADD R143, R138, 0x86 ;  /* 0x000000868a8f7836 */ /* 0x000fe20000000000 */
[----:B------:R-:W-:Y:S01]  /*3dd0*/  ISETP.GE.AND P5, PT, R104, R5, PT ;  /* 0x000000056800720c */ /* 0x000fe20003fa6270 */
[----:B------:R-:W-:Y:S01]  /*3de0*/  VIADD R5, R138, 0x87 ;  /* 0x000000878a057836 */ /* 0x000fe20000000000 */
[----:B------:R-:W-:Y:S01]  /*3df0*/  FSEL R145, R8, -INF , P1 ;  /* 0xff80000008917808 */ /* 0x000fe20000800000 */
[----:B------:R-:W-:Y:S01]  /*3e00*/  FMUL R13, R13, UR48 ;  /* 0x000000300d0d7c20 */ /* 0x000fe20008400000 */
[----:B------:R-:W-:Y:S01]  /*3e10*/  FSEL R8, R9, -INF , P5 ;  /* 0xff80000009087808 */ /* 0x000fe20002800000 */
[----:B------:R-:W-:Y:S01]  /*3e20*/  FMUL R14, R14, UR48 ;  /* 0x000000300e0e7c20 */ /* 0x000fe20008400000 */
[----:B------:R-:W-:Y:S01]  /*3e30*/  ISETP.GE.AND P5, PT, R104, R5, PT ;  /* 0x000000056800720c */ /* 0x000fe20003fa6270 */
[----:B------:R-:W-:Y:S01]  /*3e40*/  VIADD R5, R138, 0x88 ;  /* 0x000000888a057836 */ /* 0x000fe20000000000 */
[----:B------:R-:W-:Y:S01]  /*3e50*/  ISETP.GE.AND P1, PT, R104, R143, PT ;  /* 0x0000008f6800720c */ /* 0x000fe20003f26270 */
[----:B------:R-:W-:Y:S01]  /*3e60*/  FMUL R15, R15, UR48 ;  /* 0x000000300f0f7c20 */ /* 0x000fe20008400000 */
[----:B------:R-:W-:Y:S01]  /*3e70*/  IADD3 R7, PT, PT, R138, 0x89, RZ ;  /* 0x000000898a077810 */ /* 0x000fe20007ffe0ff */
[----:B------:R-:W-:Y:S01]  /*3e80*/  FMUL R16, R16, UR48 ;  /* 0x0000003010107c20 */ /* 0x000fe20008400000 */
[----:B------:R-:W-:Y:S01]  /*3e90*/  FSEL R10, R10, -INF , P1 ;  /* 0xff8000000a0a7808 */ /* 0x000fe20000800000 */
[----:B------:R-:W-:Y:S01]  /*3ea0*/  FMUL R17, R17, UR48 ;  /* 0x0000003011117c20 */ /* 0x000fe20008400000 */
        /* <DEDUP_REMOVED lines=18> */
[----:B------:R-:W-:Y:S01]  /*3fd0*/  FSEL R14, R15, -INF , P5 ;  /* 0xff8000000f0e7808 */ /* 0x000fe20002800000 */
[----:B------:R-:W-:Y:S01]  /*3fe0*/  FMUL R23, R23, UR48 ;  /* 0x0000003017177c20 */ /* 0x000fe20008400000 */
[----:B------:R-:W-:Y:S01]  /*3ff0*/  ISETP.GE.AND P5, PT, R104, R5, PT ;  /* 0x000000056800720c */ /* 0x000fe20003fa6270 */
[C---:B------:R-:W-:Y:S01]  /*4000*/  VIADD R5, R138.reuse, 0x8e ;  /* 0x0000008e8a057836 */ /* 0x040fe20000000000 */
[----:B------:R-:W-:Y:S01]  /*4010*/  IADD3 R7, PT, PT, R138, 0x8f, RZ ;  /* 0x0000008f8a077810 */ /* 0x000fe20007ffe0ff */
[----:B------:R-:W-:Y:S01]  /*4020*/  FMUL R24, R24, UR48 ;  /* 0x0000003018187c20 */ /* 0x000fe20008400000 */
[----:B------:R-:W-:Y:S01]  /*4030*/  FSEL R16, R16, -INF , P1 ;  /* 0xff80000010107808 */ /* 0x000fe20000800000 */
[----:B------:R-:W-:Y:S01]  /*4040*/  FMUL R25, R25, UR48 ;  /* 0x0000003019197c20 */ /* 0x000fe20008400000 */
[----:B------:R-:W-:Y:S01]  /*4050*/  FSEL R152, R17, -INF , P5 ;  /* 0xff80000011987808 */ /* 0x000fe20002800000 */
[----:B------:R-:W-:Y:S01]  /*4060*/  FMUL R26, R26, UR48 ;  /* 0x000000301a1a7c20 */ /* 0x000fe20008400000 */
[C---:B------:R-:W-:Y:S01]  /*4070*/  ISETP.GE.AND P1, PT, R104.reuse, R5, PT ;  /* 0x000000056800720c */ /* 0x040fe20003f26270 */
[----:B------:R-:W-:Y:S01]  /*4080*/  FMUL R27, R27, UR48 ;  /* 0x000000301b1b7c20 */ /* 0x000fe20008400000 */
[----:B------:R-:W-:Y:S01]  /*4090*/  ISETP.GE.AND P5, PT, R104, R7, PT ;  /* 0x000000076800720c */ /* 0x000fe20003fa6270 */
[----:B------:R-:W-:Y:S01]  /*40a0*/  FMUL R29, R29, UR48 ;  /* 0x000000301d1d7c20 */ /* 0x000fe20008400000 */
[----:B------:R-:W-:Y:S01]  /*40b0*/  LOP3.LUT R5, R109, UR9, RZ, 0xfc, !PT ;  /* 0x000000096d057c12 */ /* 0x000fe2000f8efcff */
[----:B------:R-:W-:Y:S01]  /*40c0*/  FMUL R31, R31, UR48 ;  /* 0x000000301f1f7c20 */ /* 0x000fe20008400000 */
[----:B------:R-:W-:Y:S01]  /*40d0*/  LOP3.LUT R7, R107, UR9, RZ, 0xfc, !PT ;  /* 0x000000096b077c12 */ /* 0x000fe2000f8efcff */
[----:B------:R-:W-:Y:S01]  /*40e0*/  FMUL R33, R33, UR48 ;  /* 0x0000003021217c20 */ /* 0x000fe20008400000 */
[----:B------:R-:W-:-:S02]  /*40f0*/  FSEL R18, R18, -INF , P1 ;  /* 0xff80000012127808 */ /* 0x000fc40000800000 */
[----:B------:R-:W-:Y:S02]  /*4100*/  FSEL R154, R19, -INF , P5 ;  /* 0xff800000139a7808 */ /* 0x000fe40002800000 */
[C---:B------:R-:W-:Y:S02]  /*4110*/  ISETP.GE.AND P1, PT, R104.reuse, R5, PT ;  /* 0x000000056800720c */ /* 0x040fe40003f26270 */
[----:B------:R-:W-:Y:S02]  /*4120*/  ISETP.GE.AND P5, PT, R104, R7, PT ;  /* 0x000000076800720c */ /* 0x000fe40003fa6270 */
[----:B------:R-:W-:Y:S02]  /*4130*/  LOP3.LUT R5, R113, UR9, RZ, 0xfc, !PT ;  /* 0x0000000971057c12 */ /* 0x000fe4000f8efcff */
[----:B------:R-:W-:Y:S02]  /*4140*/  LOP3.LUT R7, R111, UR9, RZ, 0xfc, !PT ;  /* 0x000000096f077c12 */ /* 0x000fe4000f8efcff */
        /* <DEDUP_REMOVED lines=11> */
[----:B------:R-:W-:Y:S02]  /*4200*/  FMNMX3 R4, R142, R147, R6, !PT ;  /* 0x000000938e047276 */ /* 0x000fe40007800006 */
[----:B------:R-:W-:-:S02]  /*4210*/  FSEL R140, R24, -INF , P1 ;  /* 0xff800000188c7808 */ /* 0x000fc40000800000 */
[----:B------:R-:W-:Y:S02]  /*4220*/  ISETP.GE.AND P1, PT, R104, R5, PT ;  /* 0x000000056800720c */ /* 0x000fe40003f26270 */
[----:B------:R-:W-:Y:S01]  /*4230*/  FMNMX3 R5, R4, R144, R145, !PT ;  /* 0x0000009004057276 */ /* 0x000fe20007800091 */
[----:B------:R-:W-:Y:S01]  /*4240*/  FMUL R4, R28, UR48 ;  /* 0x000000301c047c20 */ /* 0x000fe20008400000 */
[----:B------:R-:W-:Y:S02]  /*4250*/  LOP3.LUT R7, R119, UR9, RZ, 0xfc, !PT ;  /* 0x0000000977077c12 */ /* 0x000fe4000f8efcff */
[----:B------:R-:W-:Y:S02]  /*4260*/  FMNMX3 R5, R5, R8, R10, !PT ;  /* 0x0000000805057276 */ /* 0x000fe4000780000a */
[----:B------:R-:W-:Y:S02]  /*4270*/  FSEL R24, R25, -INF , P1 ;  /* 0xff80000019187808 */ /* 0x000fe40000800000 */
[----:B------:R-:W-:-:S02]  /*4280*/  ISETP.GE.AND P1, PT, R104, R7, PT ;  /* 0x000000076800720c */ /* 0x000fc40003f26270 */
[----:B------:R-:W-:Y:S02]  /*4290*/  FMNMX3 R5, R5, R146, R12, !PT ;  /* 0x0000009205057276 */ /* 0x000fe4000780000c */
[----:B------:R-:W-:Y:S02]  /*42a0*/  LOP3.LUT R7, R121, UR9, RZ, 0xfc, !PT ;  /* 0x0000000979077c12 */ /* 0x000fe4000f8efcff */
[----:B------:R-:W-:Y:S01]  /*42b0*/  FSEL R138, R26, -INF , P1 ;  /* 0xff8000001a8a7808 */ /* 0x000fe20000800000 */
[----:B------:R-:W-:Y:S01]  /*42c0*/  FMUL R26, R35, UR48 ;  /* 0x00000030231a7c20 */ /* 0x000fe20008400000 */
[----:B------:R-:W-:Y:S02]  /*42d0*/  FMNMX3 R5, R5, R148, R150, !PT ;  /* 0x0000009405057276 */ /* 0x000fe40007800096 */
[----:B------:R-:W-:Y:S02]  /*42e0*/  ISETP.GE.AND P1, PT, R104, R7, PT ;  /* 0x000000076800720c */ /* 0x000fe40003f26270 */
[----:B------:R-:W-:-:S02]  /*42f0*/  LOP3.LUT R7, R123, UR9, RZ, 0xfc, !PT ;  /* 0x000000097b077c12 */ /* 0x000fc4000f8efcff */
[----:B------:R-:W-:Y:S02]  /*4300*/  FMNMX3 R5, R5, R14, R16, !PT ;  /* 0x0000000e05057276 */ /* 0x000fe40007800010 */
[----:B------:R-:W-:Y:S02]  /*4310*/  FSEL R28, R27, -INF , P1 ;  /* 0xff8000001b1c7808 */ /* 0x000fe40000800000 */
[----:B------:R-:W-:Y:S02]  /*4320*/  ISETP.GE.AND P1, PT, R104, R7, PT ;  /* 0x000000076800720c */ /* 0x000fe40003f26270 */
[----:B------:R-:W-:Y:S02]  /*4330*/  LOP3.LUT R7, R125, UR9, RZ, 0xfc, !PT ;  /* 0x000000097d077c12 */ /* 0x000fe4000f8efcff */
[----:B------:R-:W-:Y:S02]  /*4340*/  FMNMX3 R5, R5, R152, R18, !PT ;  /* 0x0000009805057276 */ /* 0x000fe40007800012 */
[----:B------:R-:W-:Y:S01]  /*4350*/  FSEL R27, R4, -INF , P1 ;  /* 0xff800000041b7808 */ /* 0x000fe20000800000 */
[----:B------:R-:W-:Y:S01]  /*4360*/  FMUL R4, R30, UR48 ;  /* 0x000000301e047c20 */ /* 0x000fe20008400000 */
[----:B------:R-:W-:-:S02]  /*4370*/  ISETP.GE.AND P1, PT, R104, R7, PT ;  /* 0x000000076800720c */ /* 0x000fc40003f26270 */
[----:B------:R-:W-:Y:S02]  /*4380*/  LOP3.LUT R7, R127, UR9, RZ, 0xfc, !PT ;  /* 0x000000097f077c12 */ /* 0x000fe4000f8efcff */
[----:B------:R-:W-:Y:S02]  /*4390*/  FMNMX3 R5, R5, R154, R20, !PT ;  /* 0x0000009a05057276 */ /* 0x000fe40007800014 */
[----:B------:R-:W-:Y:S02]  /*43a0*/  FSEL R30, R29, -INF , P1 ;  /* 0xff8000001d1e7808 */ /* 0x000fe40000800000 */
[----:B------:R-:W-:Y:S02]  /*43b0*/  ISETP.GE.AND P1, PT, R104, R7, PT ;  /* 0x000000076800720c */ /* 0x000fe40003f26270 */
[----:B------:R-:W-:Y:S02]  /*43c0*/  FMNMX3 R5, R5, R156, R158, !PT ;  /* 0x0000009c05057276 */ /* 0x000fe4000780009e */
[----:B------:R-:W-:-:S02]  /*43d0*/  LOP3.LUT R7, R129, UR9, RZ, 0xfc, !PT ;  /* 0x0000000981077c12 */ /* 0x000fc4000f8efcff */
[----:B------:R-:W-:Y:S01]  /*43e0*/  FSEL R29, R4, -INF , P1 ;  /* 0xff800000041d7808 */ /* 0x000fe20000800000 */
[----:B------:R-:W-:Y:S01]  /*43f0*/  FMUL R4, R32, UR48 ;  /* 0x0000003020047c20 */ /* 0x000fe20008400000 */
[----:B------:R-:W-:Y:S02]  /*4400*/  FMNMX3 R5, R5, R160, R140, !PT ;  /* 0x000000a005057276 */ /* 0x000fe4000780008c */
[----:B------:R-:W-:Y:S02]  /*4410*/  ISETP.GE.AND P1, PT, R104, R7, PT ;  /* 0x000000076800720c */ /* 0x000fe40003f26270 */
[----:B------:R-:W-:Y:S02]  /*4420*/  LOP3.LUT R7, R131, UR9, RZ, 0xfc, !PT ;  /* 0x0000000983077c12 */ /* 0x000fe4000f8efcff */
[----:B------:R-:W-:Y:S02]  /*4430*/  FMNMX3 R5, R5, R24, R138, !PT ;  /* 0x0000001805057276 */ /* 0x000fe4000780008a */
[----:B------:R-:W-:-:S02]  /*4440*/  FSEL R32, R31, -INF , P1 ;  /* 0xff8000001f207808 */ /* 0x000fc40000800000 */
[----:B------:R-:W-:Y:S02]  /*4450*/  ISETP.GE.AND P1, PT, R104, R7, PT ;  /* 0x000000076800720c */ /* 0x000fe40003f26270 */
[----:B------:R-:W-:Y:S02]  /*4460*/  LOP3.LUT R7, R133, UR9, RZ, 0xfc, !PT ;  /* 0x0000000985077c12 */ /* 0x000fe4000f8efcff */
[----:B------:R-:W-:Y:S02]  /*4470*/  FMNMX3 R5, R5, R28, R27, !PT ;  /* 0x0000001c05057276 */ /* 0x000fe4000780001b */
[----:B------:R-:W-:Y:S01]  /*4480*/  FSEL R31, R4, -INF , P1 ;  /* 0xff800000041f7808 */ /* 0x000fe20000800000 */
[----:B------:R-:W-:Y:S01]  /*4490*/  FMUL R4, R34, UR48 ;  /* 0x0000003022047c20 */ /* 0x000fe20008400000 */
[----:B------:R-:W-:Y:S02]  /*44a0*/  ISETP.GE.AND P1, PT, R104, R7, PT ;  /* 0x000000076800720c */ /* 0x000fe40003f26270 */
[----:B------:R-:W-:-:S02]  /*44b0*/  LOP3.LUT R7, R137, UR9, RZ, 0xfc, !PT ;  /* 0x0000000989077c12 */ /* 0x000fc4000f8efcff */
[----:B------:R-:W-:Y:S02]  /*44c0*/  FMNMX3 R5, R5, R30, R29, !PT ;  /* 0x0000001e05057276 */ /* 0x000fe4000780001d */
[----:B------:R-:W-:Y:S02]  /*44d0*/  FSEL R34, R33, -INF , P1 ;  /* 0xff80000021227808 */ /* 0x000fe40000800000 */
[----:B------:R-:W-:Y:S02]  /*44e0*/  ISETP.GE.AND P1, PT, R104, R7, PT ;  /* 0x000000076800720c */ /* 0x000fe40003f26270 */
[----:B------:R-:W-:Y:S02]  /*44f0*/  FSEL R33, R4, -INF , P5 ;  /* 0xff80000004217808 */ /* 0x000fe40002800000 */
[----:B------:R-:W-:Y:S02]  /*4500*/  FMNMX3 R5, R5, R32, R31, !PT ;  /* 0x0000002005057276 */ /* 0x000fe4000780001f */
[----:B------:R-:W-:-:S02]  /*4510*/  FSEL R26, R26, -INF , P1 ;  /* 0xff8000001a1a7808 */ /* 0x000fc40000800000 */
[----:B------:R-:W-:-:S04]  /*4520*/  FMNMX3 R5, R5, R34, R33, !PT ;  /* 0x0000002205057276 */ /* 0x000fc80007800021 */
[----:B------:R-:W-:-:S05]  /*4530*/  FMNMX R5, R26, R5, !PT ;  /* 0x000000051a057209 */ /* 0x000fca0007800000 */
[----:B------:R-:W1:Y:S02]  /*4540*/  SHFL.BFLY PT, R4, R5, 0x10, 0x1f ;  /* 0x0e001f0005047f89 */ /* 0x000e6400000e0000 */
[----:B-1----:R-:W-:-:S05]  /*4550*/  FMNMX R9, R5, R4, !PT ;  /* 0x0000000405097209 */ /* 0x002fca0007800000 */
[----:B--2---:R-:W-:Y:S01]  /*4560*/  @!P2 STS [R110+UR11+0x2000], R9 ;  /* 0x002000096e00a988 */ /* 0x004fe2000800080b */
[----:B------:R-:W-:Y:S06]  /*4570*/  BAR.SYNC.DEFER_BLOCKING 0x0 ;  /* 0x0000000000007b1d */ /* 0x000fec0000010000 */
[----:B------:R-:W1:Y:S04]  /*4580*/  @!P3 LDS R126, [R112+0x2000] ;  /* 0x00200000707eb984 */ /* 0x000e680000000800 */
[----:B-1----:R-:W1:Y:S02]  /*4590*/  SHFL.BFLY PT, R7, R126, 0x1, 0x1f ;  /* 0x0c201f007e077f89 */ /* 0x002e6400000e0000 */
[----:B-1----:R-:W-:-:S05]  /*45a0*/  FMNMX R7, R126, R7, !PT ;  /* 0x000000077e077209 */ /* 0x002fca0007800000 */
[----:B------:R-:W-:Y:S01]  /*45b0*/  @P4 STS [R112+0x2000], R7 ;  /* 0x0020000770004388 */ /* 0x000fe20000000800 */
[----:B------:R-:W-:Y:S06]  /*45c0*/  BAR.SYNC.DEFER_BLOCKING 0x0 ;  /* 0x0000000000007b1d */ /* 0x000fec0000010000 */
[----:B------:R-:W1:Y:S02]  /*45d0*/  LDS R21, [R108+UR11+0x2000] ;  /* 0x0020000b6c157984 */ /* 0x000e640008000800 */
[----:B-1----:R-:W-:-:S05]  /*45e0*/  FMNMX R21, R21, R132, !PT ;  /* 0x0000008415157209 */ /* 0x002fca0007800000 */
[--C-:B------:R-:W-:Y:S01]  /*45f0*/  FADD R4, R142, -R21.reuse ;  /* 0x800000158e047221 */ /* 0x100fe20000000000 */
[--C-:B------:R-:W-:Y:S01]  /*4600*/  FADD R5, R147, -R21.reuse ;  /* 0x8000001593057221 */ /* 0x100fe20000000000 */
[--C-:B------:R-:W-:Y:S01]  /*4610*/  FADD R6, R6, -R21.reuse ;  /* 0x8000001506067221 */ /* 0x100fe20000000000 */
[--C-:B------:R-:W-:Y:S01]  /*4620*/  FADD R7, R144, -R21.reuse ;  /* 0x8000001590077221 */ /* 0x100fe20000000000 */
[----:B------:R-:W-:Y:S01]  /*4630*/  FMUL R4, R4, 1.4426950216293334961 ;  /* 0x3fb8aa3b04047820 */ /* 0x000fe20000400000 */
[----:B------:R-:W-:Y:S01]  /*4640*/  FMUL R5, R5, 1.4426950216293334961 ;  /* 0x3fb8aa3b05057820 */ /* 0x000fe20000400000 */
[----:B------:R-:W-:Y:S01]  /*4650*/  FMUL R6, R6, 1.4426950216293334961 ;  /* 0x3fb8aa3b06067820 */ /* 0x000fe20000400000 */
[--C-:B------:R-:W-:Y:S01]  /*4660*/  FADD R9, R145, -R21.reuse ;  /* 0x8000001591097221 */ /* 0x100fe20000000000 */
[----:B------:R-:W-:Y:S01]  /*4670*/  FMUL R7, R7, 1.4426950216293334961 ;  /* 0x3fb8aa3b07077820 */ /* 0x000fe20000400000 */
[--C-:B------:R-:W-:Y:S01]  /*4680*/  FADD R10, R10, -R21.reuse ;  /* 0x800000150a0a7221 */ /* 0x100fe20000000000 */
[----:B------:R-:W-:Y:S01]  /*4690*/  MUFU.EX2 R4, R4 ;  /* 0x0000000400047308 */ /* 0x000fe20000000800 */
[----:B------:R-:W-:Y:S01]  /*46a0*/  FMUL R13, R9, 1.4426950216293334961 ;  /* 0x3fb8aa3b090d7820 */ /* 0x000fe20000400000 */
[--C-:B------:R-:W-:Y:S01]  /*46b0*/  FADD R9, R8, -R21.reuse ;  /* 0x8000001508097221 */ /* 0x100fe20000000000 */
[----:B------:R-:W-:Y:S01]  /*46c0*/  FMUL R10, R10, 1.4426950216293334961 ;  /* 0x3fb8aa3b0a0a7820 */ /* 0x000fe20000400000 */
[--C-:B------:R-:W-:Y:S01]  /*46d0*/  FADD R11, R146, -R21.reuse ;  /* 0x80000015920b7221 */ /* 0x100fe20000000000 */
[--C-:B------:R-:W-:Y:S01]  /*46e0*/  FADD R12, R12, -R21.reuse ;  /* 0x800000150c0c7221 */ /* 0x100fe20000000000 */
[----:B------:R-:W-:Y:S01]  /*46f0*/  FMUL R9, R9, 1.4426950216293334961 ;  /* 0x3fb8aa3b09097820 */ /* 0x000fe20000400000 */
[--C-:B------:R-:W-:Y:S01]  /*4700*/  FADD R15, R150, -R21.reuse ;  /* 0x80000015960f7221 */ /* 0x100fe20000000000 */
[----:B------:R-:W1:Y:S01]  /*4710*/  MUFU.EX2 R5, R5 ;  /* 0x0000000500057308 */ /* 0x000e620000000800 */
[----:B------:R-:W-:Y:S01]  /*4720*/  FMUL R11, R11, 1.4426950216293334961 ;  /* 0x3fb8aa3b0b0b7820 */ /* 0x000fe20000400000 */
[----:B------:R-:W-:Y:S01]  /*4730*/  FMUL R12, R12, 1.4426950216293334961 ;  /* 0x3fb8aa3b0c0c7820 */ /* 0x000fe20000400000 */
[----:B------:R-:W-:Y:S01]  /*4740*/  FMUL R19, R15, 1.4426950216293334961 ;  /* 0x3fb8aa3b0f137820 */ /* 0x000fe20000400000 */
[--C-:B------:R-:W-:Y:S01]  /*4750*/  FADD R15, R14, -R21.reuse ;  /* 0x800000150e0f7221 */ /* 0x100fe20000000000 */
[--C-:B------:R-:W-:Y:S01]  /*4760*/  FADD R16, R16, -R21.reuse ;  /* 0x8000001510107221 */ /* 0x100fe20000000000 */
[--C-:B------:R-:W-:Y:S01]  /*4770*/  FADD R17, R152, -R21.reuse ;  /* 0x8000001598117221 */ /* 0x100fe20000000000 */
[--C-:B------:R-:W-:Y:S01]  /*4780*/  FADD R18, R18, -R21.reuse ;  /* 0x8000001512127221 */ /* 0x100fe20000000000 */
[----:B------:R-:W2:Y:S01]  /*4790*/  MUFU.EX2 R6, R6 ;  /* 0x0000000600067308 */ /* 0x000ea20000000800 */
[----:B------:R-:W-:Y:S01]  /*47a0*/  FMUL R15, R15, 1.4426950216293334961 ;  /* 0x3fb8aa3b0f0f7820 */ /* 0x000fe20000400000 */
[----:B------:R-:W-:Y:S01]  /*47b0*/  FMUL R16, R16, 1.4426950216293334961 ;  /* 0x3fb8aa3b10107820 */ /* 0x000fe20000400000 */
[----:B------:R-:W-:Y:S01]  /*47c0*/  FMUL R17, R17, 1.4426950216293334961 ;  /* 0x3fb8aa3b11117820 */ /* 0x000fe20000400000 */
[--C-:B------:R-:W-:Y:S01]  /*47d0*/  FADD R140, R140, -R21.reuse ;  /* 0x800000158c8c7221 */ /* 0x100fe20000000000 */
[----:B------:R-:W-:Y:S01]  /*47e0*/  FMUL R18, R18, 1.4426950216293334961 ;  /* 0x3fb8aa3b12127820 */ /* 0x000fe20000400000 */
[--C-:B------:R-:W-:Y:S01]  /*47f0*/  FADD R20, R20, -R21.reuse ;  /* 0x8000001514147221 */ /* 0x100fe20000000000 */
[----:B------:R-:W-:Y:S01]  /*4800*/  FADD R22, R156, -R21 ;  /* 0x800000159c167221 */ /* 0x000fe20000000000 */
[----:B------:R-:W3:Y:S01]  /*4810*/  MUFU.EX2 R7, R7 ;  /* 0x0000000700077308 */ /* 0x000ee20000000800 */
[----:B-1----:R-:W-:Y:S01]  /*4820*/  FADD R35, R4, R5 ;  /* 0x0000000504237221 */ /* 0x002fe20000000000 */
[----:B------:R-:W-:Y:S01]  /*4830*/  FMUL R140, R140, 1.4426950216293334961 ;  /* 0x3fb8aa3b8c8c7820 */ /* 0x000fe20000400000 */
[----:B------:R-:W-:Y:S01]  /*4840*/  FMUL R20, R20, 1.4426950216293334961 ;  /* 0x3fb8aa3b14147820 */ /* 0x000fe20000400000 */
[----:B------:R-:W-:Y:S01]  /*4850*/  FMUL R23, R22, 1.4426950216293334961 ;  /* 0x3fb8aa3b16177820 */ /* 0x000fe20000400000 */
[--C-:B------:R-:W-:Y:S01]  /*4860*/  FADD R22, R158, -R21.reuse ;  /* 0x800000159e167221 */ /* 0x100fe20000000000 */
[--C-:B------:R-:W-:Y:S01]  /*4870*/  FADD R25, R160, -R21.reuse ;  /* 0x80000015a0197221 */ /* 0x100fe20000000000 */
[----:B------:R-:W-:Y:S01]  /*4880*/  FADD R138, R138, -R21 ;  /* 0x800000158a8a7221 */ /* 0x000fe20000000000 */
[----:B------:R1:W4:Y:S01]  /*4890*/  MUFU.EX2 R8, R13 ;  /* 0x0000000d00087308 */ /* 0x0003220000000800 */
[----:B--2---:R-:W-:Y:S01]  /*48a0*/  FADD R142, R6, R35 ;  /* 0x00000023068e7221 */ /* 0x004fe20000000000 */
[----:B------:R-:W-:Y:S01]  /*48b0*/  FMUL R22, R22, 1.4426950216293334961 ;  /* 0x3fb8aa3b16167820 */ /* 0x000fe20000400000 */
[----:B------:R-:W-:Y:S01]  /*48c0*/  FMUL R25, R25, 1.4426950216293334961 ;  /* 0x3fb8aa3b19197820 */ /* 0x000fe20000400000 */
[--C-:B------:R-:W-:Y:S01]  /*48d0*/  FADD R27, R27, -R21.reuse ;  /* 0x800000151b1b7221 */ /* 0x100fe20000000000 */
[--C-:B------:R-:W-:Y:S01]  /*48e0*/  FADD R30, R30, -R21.reuse ;  /* 0x800000151e1e7221 */ /* 0x100fe20000000000 */
[--C-:B------:R-:W-:Y:S01]  /*48f0*/  FADD R29, R29, -R21.reuse ;  /* 0x800000151d1d7221 */ /* 0x100fe20000000000 */
[--C-:B------:R-:W-:Y:S01]  /*4900*/  FADD R32, R32, -R21.reuse ;  /* 0x8000001520207221 */ /* 0x100fe20000000000 */
[----:B------:R-:W2:Y:S01]  /*4910*/  MUFU.EX2 R9, R9 ;  /* 0x0000000900097308 */ /* 0x000ea20000000800 */
[----:B-1----:R-:W-:Y:S01]  /*4920*/  FADD R13, R148, -R21 ;  /* 0x80000015940d7221 */ /* 0x002fe20000000000 */
[----:B---3--:R-:W-:Y:S01]  /*4930*/  FADD R35, R7, R142 ;  /* 0x0000008e07237221 */ /* 0x008fe20000000000 */
[----:B------:R-:W-:Y:S01]  /*4940*/  FMUL R27, R27, 1.4426950216293334961 ;  /* 0x3fb8aa3b1b1b7820 */ /* 0x000fe20000400000 */
[----:B------:R-:W-:Y:S01]  /*4950*/  FMUL R30, R30, 1.4426950216293334961 ;  /* 0x3fb8aa3b1e1e7820 */ /* 0x000fe20000400000 */
[----:B------:R-:W-:Y:S01]  /*4960*/  FMUL R13, R13, 1.4426950216293334961 ;  /* 0x3fb8aa3b0d0d7820 */ /* 0x000fe20000400000 */
[----:B------:R-:W-:Y:S01]  /*4970*/  FMUL R29, R29, 1.4426950216293334961 ;  /* 0x3fb8aa3b1d1d7820 */ /* 0x000fe20000400000 */
[----:B------:R-:W-:Y:S01]  /*4980*/  FMUL R32, R32, 1.4426950216293334961 ;  /* 0x3fb8aa3b20207820 */ /* 0x000fe20000400000 */
[----:B------:R-:W1:Y:S01]  /*4990*/  MUFU.EX2 R10, R10 ;  /* 0x0000000a000a7308 */ /* 0x000e620000000800 */
[----:B----4-:R-:W-:Y:S01]  /*49a0*/  FADD R142, R8, R35 ;  /* 0x00000023088e7221 */ /* 0x010fe20000000000 */
[--C-:B------:R-:W-:Y:S01]  /*49b0*/  FADD R35, R24, -R21.reuse ;  /* 0x8000001518237221 */ /* 0x100fe20000000000 */
[--C-:B------:R-:W-:Y:S01]  /*49c0*/  FADD R31, R31, -R21.reuse ;  /* 0x800000151f1f7221 */ /* 0x100fe20000000000 */
[--C-:B------:R-:W-:Y:S01]  /*49d0*/  FADD R34, R34, -R21.reuse ;  /* 0x8000001522227221 */ /* 0x100fe20000000000 */
[--C-:B------:R-:W-:Y:S01]  /*49e0*/  FADD R33, R33, -R21.reuse ;  /* 0x8000001521217221 */ /* 0x100fe20000000000 */
[----:B------:R-:W-:Y:S01]  /*49f0*/  FMUL R35, R35, 1.4426950216293334961 ;  /* 0x3fb8aa3b23237820 */ /* 0x000fe20000400000 */
[----:B------:R-:W-:Y:S01]  /*4a00*/  FMUL R31, R31, 1.4426950216293334961 ;  /* 0x3fb8aa3b1f1f7820 */ /* 0x000fe20000400000 */
[----:B------:R-:W3:Y:S01]  /*4a10*/  MUFU.EX2 R11, R11 ;  /* 0x0000000b000b7308 */ /* 0x000ee20000000800 */
[----:B--2---:R-:W-:Y:S01]  /*4a20*/  FADD R143, R9, R142 ;  /* 0x0000008e098f7221 */ /* 0x004fe20000000000 */
[----:B------:R-:W-:Y:S01]  /*4a30*/  FMUL R34, R34, 1.4426950216293334961 ;  /* 0x3fb8aa3b22227820 */ /* 0x000fe20000400000 */
[----:B------:R-:W-:Y:S01]  /*4a40*/  FMUL R33, R33, 1.4426950216293334961 ;  /* 0x3fb8aa3b21217820 */ /* 0x000fe20000400000 */
[----:B------:R-:W-:Y:S01]  /*4a50*/  FADD R26, R26, -R21 ;  /* 0x800000151a1a7221 */ /* 0x000fe20000000000 */
[----:B------:R-:W-:-:S03]  /*4a60*/  IMAD.WIDE R148, R139, 0x2, R70 ;  /* 0x000000028b947825 */ /* 0x000fc600078e0246 */
[----:B------:R-:W2:Y:S01]  /*4a70*/  MUFU.EX2 R12, R12 ;  /* 0x0000000c000c7308 */ /* 0x000ea20000000800 */
[----:B-1----:R-:W-:Y:S01]  /*4a80*/  FADD R142, R10, R143 ;  /* 0x0000008f0a8e7221 */ /* 0x002fe20000000000 */
[----:B------:R-:W-:-:S06]  /*4a90*/  FMUL R26, R26, 1.4426950216293334961 ;  /* 0x3fb8aa3b1a1a7820 */ /* 0x000fcc0000400000 */
[----:B------:R-:W1:Y:S01]  /*4aa0*/  MUFU.EX2 R13, R13 ;  /* 0x0000000d000d7308 */ /* 0x000e620000000800 */
[----:B---3--:R-:W-:Y:S01]  /*4ab0*/  FADD R143, R11, R142 ;  /* 0x0000008e0b8f7221 */ /* 0x008fe20000000000 */
[----:B------:R-:W-:Y:S01]  /*4ac0*/  FMUL R142, R138, 1.4426950216293334961 ;  /* 0x3fb8aa3b8a8e7820 */ /* 0x000fe20000400000 */
[----:B------:R-:W-:-:S04]  /*4ad0*/  FADD R138, R28, -R21 ;  /* 0x800000151c8a7221 */ /* 0x000fc80000000000 */
[----:B------:R-:W-:Y:S01]  /*4ae0*/  FMUL R138, R138, 1.4426950216293334961 ;  /* 0x3fb8aa3b8a8a7820 */ /* 0x000fe20000400000 */
[----:B------:R3:W4:Y:S01]  /*4af0*/  MUFU.EX2 R14, R19 ;  /* 0x00000013000e7308 */ /* 0x0007220000000800 */
[----:B--2---:R-:W-:-:S07]  /*4b00*/  FADD R144, R12, R143 ;  /* 0x0000008f0c907221 */ /* 0x004fce0000000000 */
[----:B------:R-:W2:Y:S01]  /*4b10*/  MUFU.EX2 R15, R15 ;  /* 0x0000000f000f7308 */ /* 0x000ea20000000800 */
[----:B---3--:R-:W-:Y:S01]  /*4b20*/  FADD R19, R154, -R21 ;  /* 0x800000159a137221 */ /* 0x008fe20000000000 */
[----:B-1----:R-:W-:Y:S01]  /*4b30*/  FADD R143, R13, R144 ;  /* 0x000000900d8f7221 */ /* 0x002fe20000000000 */
[----:B------:R-:W-:-:S04]  /*4b40*/  IMAD.WIDE R144, R139, 0x2, R78 ;  /* 0x000000028b907825 */ /* 0x000fc800078e024e */
[----:B------:R-:W-:Y:S01]  /*4b50*/  FMUL R19, R19, 1.4426950216293334961 ;  /* 0x3fb8aa3b13137820 */ /* 0x000fe20000400000 */
[----:B------:R-:W1:Y:S08]  /*4b60*/  MUFU.EX2 R16, R16 ;  /* 0x0000001000107308 */ /* 0x000e700000000800 */
[----:B------:R-:W3:Y:S08]  /*4b70*/  MUFU.EX2 R17, R17 ;  /* 0x0000001100117308 */ /* 0x000ef00000000800 */
[----:B------:R-:W5:Y:S08]  /*4b80*/  MUFU.EX2 R18, R18 ;  /* 0x0000001200127308 */ /* 0x000f700000000800 */
[----:B------:R4:W-:Y:S08]  /*4b90*/  MUFU.EX2 R24, R140 ;  /* 0x0000008c00187308 */ /* 0x0009f00000000800 */
[----:B------:R-:W0:Y:S01]  /*4ba0*/  MUFU.EX2 R19, R19 ;  /* 0x0000001300137308 */ /* 0x000e220000000800 */
[----:B----4-:R-:W-:-:S04]  /*4bb0*/  FADD R140, R14, R143 ;  /* 0x0000008f0e8c7221 */ /* 0x010fc80000000000 */
[----:B--2---:R-:W-:-:S03]  /*4bc0*/  FADD R143, R15, R140 ;  /* 0x0000008c0f8f7221 */ /* 0x004fc60000000000 */
[----:B------:R-:W2:Y:S01]  /*4bd0*/  MUFU.EX2 R20, R20 ;  /* 0x0000001400147308 */ /* 0x000ea20000000800 */
[----:B-1----:R-:W-:-:S04]  /*4be0*/  FADD R140, R16, R143 ;  /* 0x0000008f108c7221 */ /* 0x002fc80000000000 */
[----:B---3--:R-:W-:-:S03]  /*4bf0*/  FADD R143, R17, R140 ;  /* 0x0000008c118f7221 */ /* 0x008fc60000000000 */
[----:B------:R-:W1:Y:S01]  /*4c00*/  MUFU.EX2 R23, R23 ;  /* 0x0000001700177308 */ /* 0x000e620000000800 */
[----:B-----5:R-:W-:-:S04]  /*4c10*/  FADD R140, R18, R143 ;  /* 0x0000008f128c7221 */ /* 0x020fc80000000000 */
[----:B0-----:R-:W-:-:S03]  /*4c20*/  FADD R143, R19, R140 ;  /* 0x0000008c138f7221 */ /* 0x001fc60000000000 */
[----:B------:R-:W0:Y:S08]  /*4c30*/  MUFU.EX2 R22, R22 ;  /* 0x0000001600167308 */ /* 0x000e300000000800 */
[----:B------:R-:W3:Y:S08]  /*4c40*/  MUFU.EX2 R25, R25 ;  /* 0x0000001900197308 */ /* 0x000ef00000000800 */
[----:B------:R2:W-:Y:S08]  /*4c50*/  MUFU.EX2 R152, R138 ;  /* 0x0000008a00987308 */ /* 0x0005f00000000800 */
[----:B------:R-:W4:Y:S01]  /*4c60*/  MUFU.EX2 R35, R35 ;  /* 0x0000002300237308 */ /* 0x000f220000000800 */
[----:B--2---:R-:W-:-:S07]  /*4c70*/  FADD R138, R20, R143 ;  /* 0x0000008f148a7221 */ /* 0x004fce0000000000 */
[----:B------:R1:W-:Y:S08]  /*4c80*/  MUFU.EX2 R154, R27 ;  /* 0x0000001b009a7308 */ /* 0x0003f00000000800 */
[----:B------:R-:W2:Y:S01]  /*4c90*/  MUFU.EX2 R28, R142 ;  /* 0x0000008e001c7308 */ /* 0x000ea20000000800 */
[----:B-1----:R-:W-:-:S04]  /*4ca0*/  FADD R27, R23, R138 ;  /* 0x0000008a171b7221 */ /* 0x002fc80000000000 */
[----:B0-----:R-:W-:-:S03]  /*4cb0*/  FADD R138, R22, R27 ;  /* 0x0000001b168a7221 */ /* 0x001fc60000000000 */
[----:B------:R0:W1:Y:S01]  /*4cc0*/  MUFU.EX2 R156, R30 ;  /* 0x0000001e009c7308 */ /* 0x0000620000000800 */
[----:B---3--:R-:W-:-:S07]  /*4cd0*/  FADD R27, R25, R138 ;  /* 0x0000008a191b7221 */ /* 0x008fce0000000000 */
[----:B------:R-:W3:Y:S01]  /*4ce0*/  MUFU.EX2 R140, R29 ;  /* 0x0000001d008c7308 */ /* 0x000ee20000000800 */
[----:B0-----:R-:W-:-:S04]  /*4cf0*/  FADD R30, R24, R27 ;  /* 0x0000001b181e7221 */ /* 0x001fc80000000000 */
[----:B----4-:R-:W-:-:S03]  /*4d00*/  FADD R27, R35, R30 ;  /* 0x0000001e231b7221 */ /* 0x010fc60000000000 */
[----:B------:R-:W0:Y:S01]  /*4d10*/  MUFU.EX2 R158, R32 ;  /* 0x00000020009e7308 */ /* 0x000e220000000800 */
[----:B--2---:R-:W-:-:S04]  /*4d20*/  FADD R27, R28, R27 ;  /* 0x0000001b1c1b7221 */ /* 0x004fc80000000000 */
[----:B------:R-:W-:-:S03]  /*4d30*/  FADD R27, R152, R27 ;  /* 0x0000001b981b7221 */ /* 0x000fc60000000000 */
[----:B------:R-:W2:Y:S01]  /*4d40*/  MUFU.EX2 R138, R31 ;  /* 0x0000001f008a7308 */ /* 0x000ea20000000800 */
[----:B------:R-:W-:-:S04]  /*4d50*/  FADD R27, R154, R27 ;  /* 0x0000001b9a1b7221 */ /* 0x000fc80000000000 */
[----:B-1----:R-:W-:-:S03]  /*4d60*/  FADD R27, R156, R27 ;  /* 0x0000001b9c1b7221 */ /* 0x002fc60000000000 */
[----:B------:R-:W1:Y:S01]  /*4d70*/  MUFU.EX2 R34, R34 ;  /* 0x0000002200227308 */ /* 0x000e620000000800 */
[----:B---3--:R-:W-:-:S04]  /*4d80*/  FADD R27, R140, R27 ;  /* 0x0000001b8c1b7221 */ /* 0x008fc80000000000 */
[----:B0-----:R-:W-:-:S03]  /*4d90*/  FADD R27, R158, R27 ;  /* 0x0000001b9e1b7221 */ /* 0x001fc60000000000 */
[----:B------:R0:W3:Y:S01]  /*4da0*/  MUFU.EX2 R160, R33 ;  /* 0x0000002100a07308 */ /* 0x0000e20000000800 */
[----:B--2---:R-:W-:-:S07]  /*4db0*/  FADD R27, R138, R27 ;  /* 0x0000001b8a1b7221 */ /* 0x004fce0000000000 */
[----:B------:R-:W2:Y:S01]  /*4dc0*/  MUFU.EX2 R162, R26 ;  /* 0x0000001a00a27308 */ /* 0x000ea20000000800 */
[----:B-1----:R-:W-:Y:S01]  /*4dd0*/  FADD R27, R34, R27 ;  /* 0x0000001b221b7221 */ /* 0x002fe20000000000 */
[----:B0-----:R-:W-:-:S04]  /*4de0*/  IMAD.WIDE R32, R139, 0x2, R86 ;  /* 0x000000028b207825 */ /* 0x001fc800078e0256 */
[----:B---3--:R-:W-:-:S04]  /*4df0*/  FADD R27, R160, R27 ;  /* 0x0000001ba01b7221 */ /* 0x008fc80000000000 */
[----:B--2---:R-:W-:-:S05]  /*4e00*/  FADD R27, R162, R27 ;  /* 0x0000001ba21b7221 */ /* 0x004fca0000000000 */
[----:B------:R-:W0:Y:S02]  /*4e10*/  SHFL.BFLY PT, R30, R27, 0x10, 0x1f ;  /* 0x0e001f001b1e7f89 */ /* 0x000e2400000e0000 */
[----:B0-----:R-:W-:Y:S01]  /*4e20*/  FADD R31, R27, R30 ;  /* 0x0000001e1b1f7221 */ /* 0x001fe20000000000 */
[----:B------:R-:W-:Y:S06]  /*4e30*/  BAR.SYNC.DEFER_BLOCKING 0x0 ;  /* 0x0000000000007b1d */ /* 0x000fec0000010000 */
[----:B------:R-:W-:Y:S02]  /*4e40*/  @!P2 STS [R110+UR11+0x2000], R31 ;  /* 0x0020001f6e00a988 */ /* 0x000fe4000800080b */
[----:B------:R-:W-:Y:S06]  /*4e50*/  BAR.SYNC.DEFER_BLOCKING 0x0 ;  /* 0x0000000000007b1d */ /* 0x000fec0000010000 */
[----:B------:R-:W0:Y:S04]  /*4e60*/  @!P3 LDS R105, [R112+0x2000] ;  /* 0x002000007069b984 */ /* 0x000e280000000800 */
[----:B0-----:R-:W0:Y:S02]  /*4e70*/  SHFL.BFLY PT, R26, R105, 0x1, 0x1f ;  /* 0x0c201f00691a7f89 */ /* 0x001e2400000e0000 */
[----:B0-----:R-:W-:Y:S01]  /*4e80*/  FADD R29, R105, R26 ;  /* 0x0000001a691d7221 */ /* 0x001fe20000000000 */
[----:B------:R-:W-:-:S04]  /*4e90*/  IMAD.WIDE R26, R139, 0x2, R94 ;  /* 0x000000028b1a7825 */ /* 0x000fc800078e025e */
[----:B------:R0:W-:Y:S01]  /*4ea0*/  @P4 STS [R112+0x2000], R29 ;  /* 0x0020001d70004388 */ /* 0x0001e20000000800 */
[----:B------:R-:W-:Y:S06]  /*4eb0*/  BAR.SYNC.DEFER_BLOCKING 0x0 ;  /* 0x0000000000007b1d */ /* 0x000fec0000010000 */
[----:B------:R0:W1:Y:S01]  /*4ec0*/  LDS R153, [R108+UR11+0x2000] ;  /* 0x0020000b6c997984 */ /* 0x0000620008000800 */
[----:B------:R-:W2:Y:S02]  /*4ed0*/  SYNCS.PHASECHK.TRANS64.TRYWAIT P1, [UR14], R136 ;  /* 0x00000088ff0075a7 */ /* 0x000ea4000802110e */
[----:B012---:R-:W-:Y:S05]  /*4ee0*/  @!P1 BRA `(.L_x_15) ;  /* 0x0000001400a49947 */ /* 0x007fea0003800000 */
.L_x_24:
[----:B------:R0:W2:Y:S01]  /*4ef0*/  LDG.E.U16 R29, desc[UR30][R26.64] ;  /* 0x0000001e1a1d7981 */ /* 0x0000a2000c1e1500 */
[----:B------:R-:W-:-:S03]  /*4f00*/  IMAD.WIDE R30, R139, 0x2, R92 ;  /* 0x000000028b1e7825 */ /* 0x000fc600078e025c */
[----:B------:R1:W3:Y:S01]  /*4f10*/  LDG.E.U16 R159, desc[UR30][R32.64] ;  /* 0x0000001e209f7981 */ /* 0x0002e2000c1e1500 */
[----:B------:R-:W-:-:S03]  /*4f20*/  IMAD.WIDE R142, R139, 0x2, R84 ;  /* 0x000000028b8e7825 */ /* 0x000fc600078e0254 */
[----:B------:R4:W5:Y:S01]  /*4f30*/  LDG.E.U16 R165, desc[UR30][R144.64] ;  /* 0x0000001e90a57981 */ /* 0x000962000c1e1500 */
[----:B0-----:R-:W-:-:S03]  /*4f40*/  IMAD.WIDE R26, R139, 0x2, R90 ;  /* 0x000000028b1a7825 */ /* 0x001fc600078e025a */
[----:B------:R0:W5:Y:S01]  /*4f50*/  LDG.E.U16 R167, desc[UR30][R148.64] ;  /* 0x0000001e94a77981 */ /* 0x000162000c1e1500 */
[----:B-1----:R-:W-:-:S03]  /*4f60*/  IMAD.WIDE R32, R139, 0x2, R82 ;  /* 0x000000028b207825 */ /* 0x002fc600078e0252 */
[----:B------:R1:W5:Y:S01]  /*4f70*/  LDG.E.U16 R155, desc[UR30][R30.64] ;  /* 0x0000001e1e9b7981 */ /* 0x000362000c1e1500 */
[----:B------:R-:W-:-:S03]  /*4f80*/  IMAD.WIDE R146, R139, 0x2, R76 ;  /* 0x000000028b927825 */ /* 0x000fc600078e024c */
[----:B------:R1:W5:Y:S01]  /*4f90*/  LDG.E.U16 R161, desc[UR30][R142.64] ;  /* 0x0000001e8ea17981 */ /* 0x000362000c1e1500 */
[----:B------:R-:W-:-:S03]  /*4fa0*/  IMAD.WIDE R150, R139, 0x2, R68 ;  /* 0x000000028b967825 */ /* 0x000fc600078e0244 */
[----:B------:R1:W5:Y:S01]  /*4fb0*/  LDG.E.U16 R157, desc[UR30][R26.64] ;  /* 0x0000001e1a9d7981 */ /* 0x000362000c1e1500 */
[----:B----4-:R-:W-:-:S03]  /*4fc0*/  IMAD.WIDE R144, R139, 0x2, R74 ;  /* 0x000000028b907825 */ /* 0x010fc600078e024a */
[----:B------:R4:W5:Y:S01]  /*4fd0*/  LDG.E.U16 R163, desc[UR30][R32.64] ;  /* 0x0000001e20a37981 */ /* 0x000962000c1e1500 */
[----:B0-----:R-:W-:-:S03]  /*4fe0*/  IMAD.WIDE R148, R139, 0x2, R66 ;  /* 0x000000028b947825 */ /* 0x001fc600078e0242 */
[----:B------:R-:W5:Y:S01]  /*4ff0*/  LDG.E.U16 R147, desc[UR30][R146.64] ;  /* 0x0000001e92937981 */ /* 0x000f62000c1e1500 */
[----:B-1----:R-:W-:-:S03]  /*5000*/  IMAD.WIDE R30, R139, 0x2, R88 ;  /* 0x000000028b1e7825 */ /* 0x002fc600078e0258 */
[----:B------:R-:W5:Y:S01]  /*5010*/  LDG.E.U16 R151, desc[UR30][R150.64] ;  /* 0x0000001e96977981 */ /* 0x000f62000c1e1500 */
[----:B------:R-:W-:-:S03]  /*5020*/  IMAD.WIDE R142, R139, 0x2, R80 ;  /* 0x000000028b8e7825 */ /* 0x000fc600078e0250 */
[----:B------:R-:W5:Y:S01]  /*5030*/  LDG.E.U16 R145, desc[UR30][R144.64] ;  /* 0x0000001e90917981 */ /* 0x000f62000c1e1500 */
[----:B------:R-:W-:-:S03]  /*5040*/  IMAD.WIDE R26, R139, 0x2, R72 ;  /* 0x000000028b1a7825 */ /* 0x000fc600078e0248 */
[----:B------:R-:W5:Y:S01]  /*5050*/  LDG.E.U16 R149, desc[UR30][R148.64] ;  /* 0x0000001e94957981 */ /* 0x000f62000c1e1500 */
[----:B----4-:R-:W-:-:S03]  /*5060*/  IMAD.WIDE R32, R139, 0x2, R96 ;  /* 0x000000028b207825 */ /* 0x010fc600078e0260 */
[----:B------:R-:W4:Y:S04]  /*5070*/  LDG.E.U16 R31, desc[UR30][R30.64] ;  /* 0x0000001e1e1f7981 */ /* 0x000f28000c1e1500 */
[----:B------:R-:W4:Y:S04]  /*5080*/  LDG.E.U16 R143, desc[UR30][R142.64] ;  /* 0x0000001e8e8f7981 */ /* 0x000f28000c1e1500 */
[----:B------:R-:W4:Y:S04]  /*5090*/  LDG.E.U16 R27, desc[UR30][R26.64] ;  /* 0x0000001e1a1b7981 */ /* 0x000f28000c1e1500 */
[----:B------:R-:W4:Y:S01]  /*50a0*/  LDG.E.U16 R33, desc[UR30][R32.64] ;  /* 0x0000001e20217981 */ /* 0x000f22000c1e1500 */
        /* <DEDUP_REMOVED lines=15> */
[----:B------:R-:W-:-:S04]  /*51a0*/  F2FP.BF16.F32.PACK_AB R19, R162, R160 ;  /* 0x000000a0a213723e */ /* 0x000fc800000010ff */
[----:B------:R-:W-:Y:S01]  /*51b0*/  STTM.16dp32bit_t0_t15.x16 tmem[UR20], R4 ;  /* 0x00000004000079ed */ /* 0x000fe20008a00014 */
[----:B------:R0:W-:Y:S02]  /*51c0*/  STTM.16dp32bit_t16_t31.x16 tmem[UR20+0x10], R4 ;  /* 0x00001004000079ed */ /* 0x0001e40008a20014 */
[----:B0-----:R-:W-:-:S04]  /*51d0*/  FADD R12, -R21, R132 ;  /* 0x00000084150c7221 */ /* 0x001fc80000000100 */
[----:B------:R-:W-:-:S06]  /*51e0*/  FMUL R12, R12, 1.4426950216293334961 ;  /* 0x3fb8aa3b0c0c7820 */ /* 0x000fcc0000400000 */
[----:B------:R-:W0:Y:S01]  /*51f0*/  MUFU.EX2 R12, R12 ;  /* 0x0000000c000c7308 */ /* 0x000e220000000800 */
[----:B------:R-:W-:Y:S01]  /*5200*/  ULEA UR14, UR23, UR11, 0x3 ;  /* 0x0000000b170e7291 */ /* 0x000fe2000f8e18ff */
[----:B------:R-:W-:-:S03]  /*5210*/  UMOV UR8, UR6 ;  /* 0x0000000600087c82 */ /* 0x000fc60008000000 */
[----:B------:R-:W-:Y:S01]  /*5220*/  UIADD3 UR14, UPT, UPT, UR14, 0x7000, URZ ;  /* 0x000070000e0e7890 */ /* 0x000fe2000fffe0ff */
[----:B--2---:R1:W-:Y:S04]  /*5230*/  STS.U16 [R116+UR11+0x4000], R29 ;  /* 0x0040001d74007988 */ /* 0x0043e8000800040b */
        /* <DEDUP_REMOVED lines=13> */
[----:B------:R1:W-:Y:S04]  /*5310*/  STS.U16 [R122+UR11+0x4b00], R27 ;  /* 0x004b001b7a007988 */ /* 0x0003e8000800040b */
[----:B------:R1:W-:Y:S01]  /*5320*/  STS.U16 [R122+UR11+0x4f00], R33 ;  /* 0x004f00217a007988 */ /* 0x0003e2000800040b */
[----:B------:R-:W2:Y:S02]  /*5330*/  FENCE.VIEW.ASYNC.T ;  /* 0x00000000000073c6 */ /* 0x000ea40000000200 */
[----:B--2---:R-:W-:Y:S06]  /*5340*/  BAR.SYNC.DEFER_BLOCKING 0x0 ;  /* 0x0000000000007b1d */ /* 0x004fec0000010000 */
[----:B------:R-:W-:Y:S01]  /*5350*/  LDTM.16dp32bit_t0_t15.x8 R4, tmem[UR13] ;  /* 0x0000000d000479ee */ /* 0x000fe20008980000 */
[----:B------:R-:W0:Y:S01]  /*5360*/  LDTM.16dp32bit_t16_t31.x8 R4, tmem[UR13+0x8] ;  /* 0x0000080d000479ee */ /* 0x000e2200089a0000 */
[----:B------:R-:W-:Y:S01]  /*5370*/  NOP ;  /* 0x0000000000007918 */ /* 0x000fe20000000000 */
[C---:B0-----:R-:W-:Y:S01]  /*5380*/  FMUL R4, R12.reuse, R4 ;  /* 0x000000040c047220 */ /* 0x041fe20000400000 */
        /* <DEDUP_REMOVED lines=8> */
[----:B------:R1:W-:Y:S01]  /*5410*/  STTM.16dp32bit_t16_t31.x8 tmem[UR13+0x8], R4 ;  /* 0x00000804000079ed */ /* 0x0003e200089a000d */
[----:B------:R-:W0:Y:S02]  /*5420*/  FENCE.VIEW.ASYNC.T ;  /* 0x00000000000073c6 */ /* 0x000e240000000200 */
[----:B0-----:R-:W-:Y:S06]  /*5430*/  BAR.SYNC.DEFER_BLOCKING 0x0 ;  /* 0x0000000000007b1d */ /* 0x001fec0000010000 */
[----:B------:R0:W-:Y:S06]  /*5440*/  MEMBAR.ALL.CTA ;  /* 0x0000000000007992 */ /* 0x0001ec0000008000 */
[----:B0-----:R-:W0:Y:S02]  /*5450*/  FENCE.VIEW.ASYNC.S ;  /* 0x00000000000073c6 */ /* 0x001e240000000000 */
[----:B0-----:R-:W-:Y:S06]  /*5460*/  BAR.SYNC.DEFER_BLOCKING 0x0 ;  /* 0x0000000000007b1d */ /* 0x001fec0000010000 */
[----:B------:R-:W-:Y:S05]  /*5470*/  BRA.U UP1, `(.L_x_16) ;  /* 0x0000000101987547 */ /* 0x000fea000b800000 */
[----:B------:R-:W-:Y:S02]  /*5480*/  UIADD3 UR25, UPT, UPT, UR12, 0x28, URZ ;  /* 0x000000280c197890 */ /* 0x000fe4000fffe0ff */
[----:B------:R-:W-:Y:S02]  /*5490*/  UIADD3 UR49, UPT, UPT, UR12, 0x30, URZ ;  /* 0x000000300c317890 */ /* 0x000fe4000fffe0ff */
[----:B------:R-:W-:Y:S02]  /*54a0*/  UIADD3 UR64, UPT, UPT, UR12, 0x38, URZ ;  /* 0x000000380c407890 */ /* 0x000fe4000fffe0ff */
[----:B------:R-:W-:Y:S02]  /*54b0*/  UIADD3 UR65, UPT, UPT, UR12, 0x40, URZ ;  /* 0x000000400c417890 */ /* 0x000fe4000fffe0ff */
[----:B------:R-:W-:Y:S02]  /*54c0*/  UIADD3 UR66, UPT, UPT, UR12, 0x48, URZ ;  /* 0x000000480c427890 */ /* 0x000fe4000fffe0ff */
[----:B------:R-:W-:Y:S01]  /*54d0*/  UIADD3 UR67, UPT, UPT, UR12, 0x50, URZ ;  /* 0x000000500c437890 */ /* 0x000fe2000fffe0ff */
[----:B------:R-:W-:Y:S01]  /*54e0*/  UMOV UR26, 0x0 ;  /* 0x00000000001a7882 */ /* 0x000fe20000000000 */
[----:B------:R-:W-:Y:S01]  /*54f0*/  UMOV UR27, 0x4080490 ;  /* 0x04080490001b7882 */ /* 0x000fe20000000000 */
[----:B------:R-:W-:Y:S01]  /*5500*/  UMOV UR28, UR22 ;  /* 0x00000016001c7c82 */ /* 0x000fe20008000000 */
[----:B------:R-:W-:Y:S01]  /*5510*/  UMOV UR29, 0x40004040 ;  /* 0x40004040001d7882 */ /* 0x000fe20000000000 */
[----:B------:R-:W-:-:S02]  /*5520*/  UIADD3 UR68, UPT, UPT, UR12, 0x58, URZ ;  /* 0x000000580c447890 */ /* 0x000fc4000fffe0ff */
[----:B------:R0:W-:Y:S01]  /*5530*/  UTCHMMA tmem[UR17], gdesc[UR28], tmem[UR12], tmem[UR26], idesc[UR27], UPT ;  /* 0x00ff1a1c110079ea */ /* 0x0001e2000b80000c */
[----:B------:R-:W-:Y:S01]  /*5540*/  UMOV UR50, 0x0 ;  /* 0x0000000000327882 */ /* 0x000fe20000000000 */
        /* <DEDUP_REMOVED lines=14> */
[----:B------:R-:W-:Y:S01]  /*5630*/  UMOV UR6, UR14 ;  /* 0x0000000e00067c82 */ /* 0x000fe20008000000 */
[----:B------:R-:W-:Y:S01]  /*5640*/  UMOV UR7, URZ ;  /* 0x000000ff00077c82 */ /* 0x000fe20008000000 */
[----:B------:R0:W-:Y:S01]  /*5650*/  UTCHMMA tmem[UR65], gdesc[UR40], tmem[UR12], tmem[UR56], idesc[UR57], UPT ;  /* 0x00ff3828410079ea */ /* 0x0001e2000b80000c */
[----:B------:R-:W-:Y:S01]  /*5660*/  UMOV UR62, 0x0 ;  /* 0x00000000003e7882 */ /* 0x000fe20000000000 */
[----:B------:R-:W-:Y:S01]  /*5670*/  UMOV UR63, 0x4080490 ;  /* 0x04080490003f7882 */ /* 0x000fe20000000000 */
[----:B------:R0:W-:Y:S01]  /*5680*/  UTCHMMA tmem[UR66], gdesc[UR42], tmem[UR12], tmem[UR58], idesc[UR59], UPT ;  /* 0x00ff3a2a420079ea */ /* 0x0001e2000b80000c */
[----:B------:R-:W-:Y:S01]  /*5690*/  UMOV UR6, UR6 ;  /* 0x0000000600067c82 */ /* 0x000fe20008000000 */
[----:B------:R0:W-:Y:S01]  /*56a0*/  UTCHMMA tmem[UR67], gdesc[UR44], tmem[UR12], tmem[UR60], idesc[UR61], UPT ;  /* 0x00ff3c2c430079ea */ /* 0x0001e2000b80000c */
[----:B------:R0:W-:Y:S01]  /*56b0*/  UTCHMMA tmem[UR68], gdesc[UR46], tmem[UR12], tmem[UR62], idesc[UR63], UPT ;  /* 0x00ff3e2e440079ea */ /* 0x0001e2000b80000c */
[----:B------:R0:W-:Y:S01]  /*56c0*/  UTCBAR [UR6], URZ ;  /* 0x000000ff060073e9 */ /* 0x0001e200080000ff */
[----:B------:R-:W-:Y:S01]  /*56d0*/  NOP ;  /* 0x0000000000007918 */ /* 0x000fe20000000000 */
.L_x_16:
[----:B------:R-:W-:Y:S01]  /*56e0*/  UIADD3 UR23, UPT, UPT, UR23, 0x1, URZ ;  /* 0x0000000117177890 */ /* 0x000fe2000fffe0ff */
[----:B------:R-:W-:Y:S01]  /*56f0*/  ISETP.LE.AND P1, PT, R124, UR9, PT ;  /* 0x000000097c007c0c */ /* 0x000fe2000bf23270 */
[----:B------:R-:W-:Y:S01]  /*5700*/  VIADD R139, R139, UR21 ;  /* 0x000000158b8b7c36 */ /* 0x000fe20008000000 */
[----:B------:R-:W-:Y:S01]  /*5710*/  UMOV UR7, UR9 ;  /* 0x0000000900077c82 */ /* 0x000fe20008000000 */
[----:B------:R-:W-:Y:S01]  /*5720*/  UISETP.GT.AND UP2, UPT, UR23, 0x1, UPT ;  /* 0x000000011700788c */ /* 0x000fe2000bf44270 */
[----:B------:R-:W-:Y:S02]  /*5730*/  IMAD.U32 R136, RZ, RZ, UR8 ;  /* 0x00000008ff887e24 */ /* 0x000fe4000f8e00ff */
[----:B------:R-:W-:Y:S01]  /*5740*/  FFMA R130, R12, R130, R153 ;  /* 0x000000820c827223 */ /* 0x000fe20000000099 */
[----:B------:R-:W-:Y:S01]  /*5750*/  IMAD.IADD R141, R128, 0x1, R141 ;  /* 0x00000001808d7824 */ /* 0x000fe200078e028d */
[----:B0-----:R-:W-:Y:S01]  /*5760*/  USEL UR6, URZ, 0x1, !UP2 ;  /* 0x00000001ff067887 */ /* 0x001fe2000d000000 */
[----:B------:R-:W-:Y:S01]  /*5770*/  IMAD.MOV.U32 R132, RZ, RZ, R21 ;  /* 0x000000ffff847224 */ /* 0x000fe200078e0015 */
[----:B------:R-:W-:-:S02]  /*5780*/  USEL UR23, UR23, URZ, !UP2 ;  /* 0x000000ff17177287 */ /* 0x000fc4000d000000 */
[----:B------:R-:W-:Y:S01]  /*5790*/  ULOP3.LUT UR6, UR8, UR6, URZ, 0x3c, !UPT ;  /* 0x0000000608067292 */ /* 0x000fe2000f8e3cff */
[----:B------:R-:W-:Y:S11]  /*57a0*/  @!P1 BRA `(.L_x_17) ;  /* 0xffffffdc00dc9947 */ /* 0x000ff6000383ffff */
.L_x_12:
[C---:B------:R-:W-:Y:S01]  /*57b0*/  SHF.L.U32 R2, R0.reuse, 0x5, RZ ;  /* 0x0000000500027819 */ /* 0x040fe200000006ff */
[----:B------:R-:W-:Y:S01]  /*57c0*/  IMAD.SHL.U32 R3, R0, 0x10, RZ ;  /* 0x0000001000037824 */ /* 0x000fe200078e00ff */
[--C-:B01-3--:R-:W-:Y:S02]  /*57d0*/  SHF.R.S32.HI R4, RZ, 0x5, R0.reuse ;  /* 0x00000005ff047819 */ /* 0x10bfe40000011400 */
[----:B------:R-:W-:Y:S02]  /*57e0*/  LOP3.LUT R2, R2, 0x300, RZ, 0xc0, !PT ;  /* 0x0000030002027812 */ /* 0x000fe400078ec0ff */
[----:B------:R-:W-:Y:S02]  /*57f0*/  ISETP.GE.AND P3, PT, R134, 0x1, PT ;  /* 0x000000018600780c */ /* 0x000fe40003f66270 */
[----:B------:R-:W-:Y:S02]  /*5800*/  LOP3.LUT R5, R2, 0x70, R3, 0xf8, !PT ;  /* 0x0000007002057812 */ /* 0x000fe400078ef803 */
[----:B------:R-:W-:-:S02]  /*5810*/  SHF.R.S32.HI R2, RZ, 0x2, R0 ;  /* 0x00000002ff027819 */ /* 0x000fc40000011400 */
[----:B------:R-:W-:Y:S02]  /*5820*/  SGXT R4, R4, 0x1 ;  /* 0x000000010404781a */ /* 0x000fe40000000200 */
[----:B------:R-:W-:Y:S02]  /*5830*/  SGXT R2, R2, 0x1 ;  /* 0x000000010202781a */ /* 0x000fe40000000200 */
[----:B------:R-:W-:Y:S02]  /*5840*/  LOP3.LUT R3, R3, 0x30, RZ, 0xc0, !PT ;  /* 0x0000003003037812 */ /* 0x000fe400078ec0ff */
[----:B------:R-:W-:Y:S01]  /*5850*/  LOP3.LUT R12, R5, 0x840, R4, 0x78, !PT ;  /* 0x00000840050c7812 */ /* 0x000fe200078e7804 */
[----:B------:R-:W-:Y:S01]  /*5860*/  IMAD.SHL.U32 R5, R0, 0x8, RZ ;  /* 0x0000000800057824 */ /* 0x000fe200078e00ff */
[----:B------:R-:W-:Y:S01]  /*5870*/  LOP3.LUT R4, R2, 0x840, RZ, 0xc0, !PT ;  /* 0x0000084002047812 */ /* 0x000fe200078ec0ff */
[----:B------:R-:W-:Y:S01]  /*5880*/  FMUL R2, R130, 8388608 ;  /* 0x4b00000082027820 */ /* 0x000fe20000400000 */
[----:B------:R-:W-:Y:S01]  /*5890*/  LEA R7, R114, UR11, 0x1 ;  /* 0x0000000b72077c11 */ /* 0x000fe2000f8e08ff */
[----:B------:R-:W-:Y:S01]  /*58a0*/  VIADD R17, R3, UR11 ;  /* 0x0000000b03117c36 */ /* 0x000fe20008000000 */
[----:B------:R-:W-:-:S02]  /*58b0*/  SHF.R.U32.HI R6, RZ, 0x2, R0 ;  /* 0x00000002ff067819 */ /* 0x000fc40000011600 */
[----:B------:R-:W-:Y:S01]  /*58c0*/  FSETP.GEU.AND P2, PT, R130, 1.175494350822287508e-38, PT ;  /* 0x008000008200780b */ /* 0x000fe20003f4e000 */
[----:B------:R-:W-:Y:S01]  /*58d0*/  IMAD R13, R102, 0x8, R7 ;  /* 0x00000008660d7824 */ /* 0x000fe200078e0207 */
[----:B------:R-:W-:Y:S02]  /*58e0*/  FSETP.GT.AND P1, PT, |R130|, 8.50705917302346158658e+37, PT ;  /* 0x7e8000008200780b */ /* 0x000fe40003f24200 */
[----:B------:R-:W-:Y:S02]  /*58f0*/  LOP3.LUT R15, R4, 0x40, R5, 0x78, !PT ;  /* 0x00000040040f7812 */ /* 0x000fe400078e7805 */
[----:B------:R-:W-:Y:S02]  /*5900*/  LOP3.LUT R19, R6, 0x38, RZ, 0xc0, !PT ;  /* 0x0000003806137812 */ /* 0x000fe400078ec0ff */
[----:B------:R-:W-:Y:S01]  /*5910*/  FSEL R20, R2, R130, !P2 ;  /* 0x0000008202147208 */ /* 0x000fe20005000000 */
[----:B------:R-:W-:Y:S06]  /*5920*/  @!P3 BRA `(.L_x_18) ;  /* 0x000000000010b947 */ /* 0x000fec0003800000 */
[----:B------:R-:W-:-:S06]  /*5930*/  USHF.L.U32 UR8, UR8, 0x1f, URZ ;  /* 0x0000001f08087899 */ /* 0x000fcc00080006ff */
[----:B------:R-:W-:-:S04]  /*5940*/  IMAD.U32 R2, RZ, RZ, UR8 ;  /* 0x00000008ff027e24 */ /* 0x000fc8000f8e00ff */
[----:B------:R-:W0:Y:S02]  /*5950*/  SYNCS.PHASECHK.TRANS64.TRYWAIT P3, [UR14], R2 ;  /* 0x00000002ff0075a7 */ /* 0x000e24000806110e */
[----:B0-----:R-:W-:Y:S05]  /*5960*/  @!P3 BRA `(.L_x_19) ;  /* 0x0000000c0010b947 */ /* 0x001fea0003800000 */
.L_x_18:
[----:B------:R-:W-:Y:S01]  /*5970*/  BAR.SYNC.DEFER_BLOCKING 0x0 ;  /* 0x0000000000007b1d */ /* 0x000fe20000010000 */
[----:B------:R-:W-:Y:S01]  /*5980*/  IADD3 R3, PT, PT, R20, -0x3f3504f3, RZ ;  /* 0xc0cafb0d14037810 */ /* 0x000fe20007ffe0ff */
[----:B------:R-:W-:Y:S01]  /*5990*/  IMAD.IADD R14, R12, 0x1, R13 ;  /* 0x000000010c0e7824 */ /* 0x000fe200078e020d */
[C---:B------:R-:W-:Y:S01]  /*59a0*/  FSETP.GEU.AND P3, PT, |R130|.reuse, 1.175494350822287508e-38, PT ;  /* 0x008000008200780b */ /* 0x040fe20003f6e200 */
[----:B------:R-:W-:Y:S01]  /*59b0*/  @P1 FMUL R130, R130, 0.25 ;  /* 0x3e80000082821820 */ /* 0x000fe20000400000 */
[----:B------:R-:W-:Y:S01]  /*59c0*/  LOP3.LUT R3, R3, 0xff800000, RZ, 0xc0, !PT ;  /* 0xff80000003037812 */ /* 0x000fe200078ec0ff */
[----:B------:R-:W-:Y:S01]  /*59d0*/  IMAD.MOV.U32 R13, RZ, RZ, 0x3dc6b27f ;  /* 0x3dc6b27fff0d7424 */ /* 0x000fe200078e00ff */
[----:B------:R-:W-:Y:S01]  /*59e0*/  LOP3.LUT R18, R19, 0x1f, R0, 0xf8, !PT ;  /* 0x0000001f13127812 */ /* 0x000fe200078ef800 */
[----:B------:R-:W-:Y:S01]  /*59f0*/  IMAD R19, R100, 0x40, R17 ;  /* 0x0000004064137824 */ /* 0x000fe200078e0211 */
[----:B------:R-:W-:Y:S01]  /*5a00*/  LOP3.LUT R2, R0, 0xe0, RZ, 0xc0, !PT ;  /* 0x000000e000027812 */ /* 0x000fe200078ec0ff */
[----:B------:R-:W-:Y:S01]  /*5a10*/  IMAD.IADD R12, R20, 0x1, -R3 ;  /* 0x00000001140c7824 */ /* 0x000fe200078e0a03 */
[----:B------:R-:W-:Y:S01]  /*5a20*/  I2FP.F32.S32 R3, R3 ;  /* 0x0000000300037245 */ /* 0x000fe20000201400 */
[----:B------:R-:W0:Y:S01]  /*5a30*/  LDC R28, c[0x0][0x3e8] ;  /* 0x0000fa00ff1c7b82 */ /* 0x000e220000000800 */
[----:B------:R-:W1:Y:S01]  /*5a40*/  LDCU.64 UR4, c[0x0][0x3e0] ;  /* 0x00007c00ff0477ac */ /* 0x000e620008000a00 */
[----:B------:R-:W-:Y:S01]  /*5a50*/  IMAD R16, R2, 0x4, R19 ;  /* 0x0000000402107824 */ /* 0x000fe200078e0213 */
[----:B------:R-:W-:Y:S01]  /*5a60*/  FSEL R2, RZ, -23, P2 ;  /* 0xc1b80000ff027808 */ /* 0x000fe20001000000 */
[----:B------:R-:W-:Y:S01]  /*5a70*/  FADD R12, R12, -1 ;  /* 0xbf8000000c0c7421 */ /* 0x000fe20000000000 */
[----:B------:R-:W-:Y:S01]  /*5a80*/  @!P3 FMUL R130, R130, 16777216 ;  /* 0x4b8000008282b820 */ /* 0x000fe20000400000 */
[----:B------:R-:W-:-:S02]  /*5a90*/  ISETP.GE.U32.AND P2, PT, R20, 0x7f800000, PT ;  /* 0x7f8000001400780c */ /* 0x000fc40003f46070 */
[----:B------:R-:W-:Y:S01]  /*5aa0*/  FFMA.FTZ R2, R3, 1.1920928955078125e-07, R2 ;  /* 0x3400000003027823 */ /* 0x000fe20000010002 */
[C---:B------:R-:W-:Y:S01]  /*5ab0*/  FFMA.FTZ R3, R12.reuse, R13, -0.16845393180847167969 ;  /* 0xbe2c7f300c037423 */ /* 0x040fe2000001000d */
[----:B------:R-:W-:Y:S01]  /*5ac0*/  IADD3 R16, PT, PT, R15, R16, RZ ;  /* 0x000000100f107210 */ /* 0x000fe20007ffe0ff */
[----:B------:R-:W3:Y:S01]  /*5ad0*/  MUFU.RCP R13, R130 ;  /* 0x00000082000d7308 */ /* 0x000ee20000001000 */
[----:B------:R-:W4:Y:S02]  /*5ae0*/  @!P0 SYNCS.CCTL.IV [UR11+0x7000] ;  /* 0x00700000ff0089b1 */ /* 0x000f24000800000b */
[----:B----4-:R-:W-:Y:S01]  /*5af0*/  BAR.SYNC.DEFER_BLOCKING 0x0 ;  /* 0x0000000000007b1d */ /* 0x010fe20000010000 */
[----:B------:R-:W-:Y:S01]  /*5b00*/  FFMA.FTZ R3, R12, R3, 0.1716887056827545166 ;  /* 0x3e2fcf2a0c037423 */ /* 0x000fe20000010003 */
[----:B------:R-:W-:-:S03]  /*5b10*/  ISETP.GE.U32.AND P4, PT, R0, 0x20, PT ;  /* 0x000000200000780c */ /* 0x000fc60003f86070 */
[C---:B------:R-:W-:Y:S01]  /*5b20*/  FFMA.FTZ R3, R12.reuse, R3, -0.17900948226451873779 ;  /* 0xbe374e430c037423 */ /* 0x040fe20000010003 */
[----:B-1----:R-:W-:Y:S01]  /*5b30*/  UIMAD UR4, UR10, UR4, URZ ;  /* 0x000000040a0472a4 */ /* 0x002fe2000f8e02ff */
[----:B------:R-:W-:Y:S01]  /*5b40*/  LDTM.16dp32bit_t0_t15.x8 R4, tmem[UR13] ;  /* 0x0000000d000479ee */ /* 0x000fe20008980000 */
[----:B------:R-:W1:Y:S01]  /*5b50*/  LDTM.16dp32bit_t16_t31.x8 R4, tmem[UR13+0x8] ;  /* 0x0000080d000479ee */ /* 0x000e6200089a0000 */
[C---:B------:R-:W-:Y:S01]  /*5b60*/  FFMA.FTZ R3, R12.reuse, R3, 0.20512372255325317383 ;  /* 0x3e520bf40c037423 */ /* 0x040fe20000010003 */
[----:B------:R-:W-:Y:S01]  /*5b70*/  USHF.L.U32 UR6, UR4, 0x1, URZ ;  /* 0x0000000104067899 */ /* 0x000fe200080006ff */
[----:B0-----:R-:W-:Y:S02]  /*5b80*/  IMAD R99, R99, R28, RZ ;  /* 0x0000001c63637224 */ /* 0x001fe400078e02ff */
[----:B------:R-:W-:-:S04]  /*5b90*/  FFMA.FTZ R3, R12, R3, -0.24046532809734344482 ;  /* 0xbe763c8b0c037423 */ /* 0x000fc80000010003 */
[----:B------:R-:W-:-:S04]  /*5ba0*/  FFMA.FTZ R3, R12, R3, 0.28857114911079406738 ;  /* 0x3e93bf990c037423 */ /* 0x000fc80000010003 */
[C---:B------:R-:W-:Y:S01]  /*5bb0*/  FFMA.FTZ R3, R12.reuse, R3, -0.36067417263984680176 ;  /* 0xbeb8aa490c037423 */ /* 0x040fe20000010003 */
[----:B------:R-:W0:Y:S01]  /*5bc0*/  @!P0 SYNCS.CCTL.IV [UR11+0x7008] ;  /* 0x00700800ff0089b1 */ /* 0x000e22000800000b */
[----:B------:R-:W-:Y:S02]  /*5bd0*/  NOP ;  /* 0x0000000000007918 */ /* 0x000fe40000000000 */
[----:B------:R-:W-:Y:S01]  /*5be0*/  FFMA.FTZ R3, R12, R3, 0.48089820146560668945 ;  /* 0x3ef6384a0c037423 */ /* 0x000fe20000010003 */
[----:B------:R-:W-:-:S03]  /*5bf0*/  FSETP.NEU.AND P0, PT, R20, RZ, PT ;  /* 0x000000ff1400720b */ /* 0x000fc60003f0d000 */
[----:B------:R-:W-:Y:S01]  /*5c00*/  FFMA.FTZ R3, R12, R3, -0.72134751081466674805 ;  /* 0xbf38aa3b0c037423 */ /* 0x000fe20000010003 */
[----:B-1----:R-:W-:Y:S01]  /*5c10*/  @P1 FMUL R8, R8, 0.25 ;  /* 0x3e80000008081820 */ /* 0x002fe20000400000 */
[----:B------:R-:W-:Y:S01]  /*5c20*/  @P1 FMUL R9, R9, 0.25 ;  /* 0x3e80000009091820 */ /* 0x000fe20000400000 */
[----:B------:R-:W-:Y:S01]  /*5c30*/  @P1 FMUL R10, R10, 0.25 ;  /* 0x3e8000000a0a1820 */ /* 0x000fe20000400000 */
[----:B------:R-:W-:Y:S01]  /*5c40*/  @P1 FMUL R4, R4, 0.25 ;  /* 0x3e80000004041820 */ /* 0x000fe20000400000 */
[----:B------:R-:W-:Y:S01]  /*5c50*/  @P1 FMUL R5, R5, 0.25 ;  /* 0x3e80000005051820 */ /* 0x000fe20000400000 */
[----:B------:R-:W-:Y:S01]  /*5c60*/  @P1 FMUL R6, R6, 0.25 ;  /* 0x3e80000006061820 */ /* 0x000fe20000400000 */
[----:B------:R-:W-:Y:S01]  /*5c70*/  @P1 FMUL R7, R7, 0.25 ;  /* 0x3e80000007071820 */ /* 0x000fe20000400000 */
[----:B------:R-:W-:Y:S01]  /*5c80*/  @P1 FMUL R11, R11, 0.25 ;  /* 0x3e8000000b0b1820 */ /* 0x000fe20000400000 */
[----:B------:R-:W-:Y:S01]  /*5c90*/  @!P3 FMUL R8, R8, 16777216 ;  /* 0x4b8000000808b820 */ /* 0x000fe20000400000 */
[----:B------:R-:W-:Y:S01]  /*5ca0*/  @!P3 FMUL R9, R9, 16777216 ;  /* 0x4b8000000909b820 */ /* 0x000fe20000400000 */
[----:B------:R-:W-:Y:S01]  /*5cb0*/  @!P3 FMUL R10, R10, 16777216 ;  /* 0x4b8000000a0ab820 */ /* 0x000fe20000400000 */
[----:B------:R-:W-:Y:S01]  /*5cc0*/  @!P3 FMUL R4, R4, 16777216 ;  /* 0x4b8000000404b820 */ /* 0x000fe20000400000 */
[----:B------:R-:W-:Y:S01]  /*5cd0*/  @!P3 FMUL R5, R5, 16777216 ;  /* 0x4b8000000505b820 */ /* 0x000fe20000400000 */
[----:B------:R-:W-:Y:S01]  /*5ce0*/  @!P3 FMUL R6, R6, 16777216 ;  /* 0x4b8000000606b820 */ /* 0x000fe20000400000 */
[----:B------:R-:W-:Y:S01]  /*5cf0*/  @!P3 FMUL R7, R7, 16777216 ;  /* 0x4b8000000707b820 */ /* 0x000fe20000400000 */
[----:B------:R-:W-:Y:S01]  /*5d00*/  @!P3 FMUL R11, R11, 16777216 ;  /* 0x4b8000000b0bb820 */ /* 0x000fe20000400000 */
[C---:B---3--:R-:W-:Y:S01]  /*5d10*/  FMUL R15, R13.reuse, R8 ;  /* 0x000000080d0f7220 */ /* 0x048fe20000400000 */
[C---:B------:R-:W-:Y:S01]  /*5d20*/  FMUL R8, R13.reuse, R9 ;  /* 0x000000090d087220 */ /* 0x040fe20000400000 */
[C---:B------:R-:W-:Y:S01]  /*5d30*/  FMUL R9, R13.reuse, R10 ;  /* 0x0000000a0d097220 */ /* 0x040fe20000400000 */
[C---:B------:R-:W-:Y:S01]  /*5d40*/  FMUL R4, R13.reuse, R4 ;  /* 0x000000040d047220 */ /* 0x040fe20000400000 */
[C---:B------:R-:W-:Y:S01]  /*5d50*/  FMUL R5, R13.reuse, R5 ;  /* 0x000000050d057220 */ /* 0x040fe20000400000 */
[C---:B------:R-:W-:Y:S01]  /*5d60*/  FMUL R6, R13.reuse, R6 ;  /* 0x000000060d067220 */ /* 0x040fe20000400000 */
[C---:B------:R-:W-:Y:S01]  /*5d70*/  FMUL R7, R13.reuse, R7 ;  /* 0x000000070d077220 */ /* 0x040fe20000400000 */
[----:B------:R-:W-:Y:S01]  /*5d80*/  FMUL R10, R13, R11 ;  /* 0x0000000b0d0a7220 */ /* 0x000fe20000400000 */
[----:B------:R-:W-:Y:S01]  /*5d90*/  F2FP.BF16.F32.PACK_AB R4, R15, R4 ;  /* 0x000000040f04723e */ /* 0x000fe200000010ff */
[----:B------:R-:W-:Y:S01]  /*5da0*/  FMUL R3, R12, R3 ;  /* 0x000000030c037220 */ /* 0x000fe20000400000 */
[----:B------:R-:W-:Y:S01]  /*5db0*/  F2FP.BF16.F32.PACK_AB R5, R8, R5 ;  /* 0x000000050805723e */ /* 0x000fe200000010ff */
[----:B------:R-:W-:Y:S01]  /*5dc0*/  IMAD.SHL.U32 R8, R18, 0x8, RZ ;  /* 0x0000000812087824 */ /* 0x000fe200078e00ff */
[----:B------:R-:W-:Y:S01]  /*5dd0*/  F2FP.BF16.F32.PACK_AB R6, R9, R6 ;  /* 0x000000060906723e */ /* 0x000fe200000010ff */
[----:B------:R-:W-:Y:S01]  /*5de0*/  FMUL R3, R12, R3 ;  /* 0x000000030c037220 */ /* 0x000fe20000400000 */
[----:B------:R-:W-:Y:S01]  /*5df0*/  F2FP.BF16.F32.PACK_AB R7, R10, R7 ;  /* 0x000000070a07723e */ /* 0x000fe200000010ff */
[----:B------:R-:W-:Y:S01]  /*5e00*/  IMAD.SHL.U32 R18, R18, 0x10, RZ ;  /* 0x0000001012127824 */ /* 0x000fe200078e00ff */
[----:B------:R-:W1:Y:S01]  /*5e10*/  LDC.64 R10, c[0x0][0x398] ;  /* 0x0000e600ff0a7b82 */ /* 0x000e620000000a00 */
[----:B------:R-:W-:Y:S01]  /*5e20*/  FFMA.FTZ R3, R12, 1.4426950216293334961, R3 ;  /* 0x3fb8aa3b0c037823 */ /* 0x000fe20000010003 */
[----:B------:R-:W-:Y:S01]  /*5e30*/  LOP3.LUT R8, R8, 0xc0, RZ, 0xc0, !PT ;  /* 0x000000c008087812 */ /* 0x000fe200078ec0ff */
[----:B0-----:R0:W-:Y:S01]  /*5e40*/  STSM.16.M88.4 [R14], R4 ;  /* 0x000000040e007844 */ /* 0x0011e20000000200 */
[----:B------:R-:W-:Y:S01]  /*5e50*/  LOP3.LUT R18, R18, 0xf0, RZ, 0xc0, !PT ;  /* 0x000000f012127812 */ /* 0x000fe200078ec0ff */
[----:B------:R-:W-:Y:S01]  /*5e60*/  FADD R2, R2, R3 ;  /* 0x0000000302027221 */ /* 0x000fe20000000000 */
[----:B------:R-:W-:-:S02]  /*5e70*/  @P2 IMAD.MOV.U32 R3, RZ, RZ, 0x7f800000 ;  /* 0x7f800000ff032424 */ /* 0x000fc400078e00ff */
[----:B------:R-:W-:Y:S02]  /*5e80*/  BAR.SYNC.DEFER_BLOCKING 0x0 ;  /* 0x0000000000007b1d */ /* 0x000fe40000010000 */
[----:B------:R-:W-:Y:S01]  /*5e90*/  @P2 FFMA.FTZ R2, R20, R3, +INF ;  /* 0x7f80000014022423 */ /* 0x000fe20000010003 */
[----:B------:R-:W-:Y:S01]  /*5ea0*/  IMAD R3, R98, UR5, RZ ;  /* 0x0000000562037c24 */ /* 0x000fe2000f8e02ff */
[----:B------:R-:W-:Y:S01]  /*5eb0*/  UIMAD.WIDE UR4, UR4, 0x2, URZ ;  /* 0x00000002040478a5 */ /* 0x000fe2000f8e02ff */
[----:B------:R-:W-:Y:S02]  /*5ec0*/  IMAD.IADD R20, R17, 0x1, R8 ;  /* 0x0000000111147824 */ /* 0x000fe400078e0208 */
[----:B------:R-:W-:Y:S01]  /*5ed0*/  FSEL R2, R2, -INF , P0 ;  /* 0xff80000002027808 */ /* 0x000fe20000000000 */
[----:B0-----:R-:W-:Y:S01]  /*5ee0*/  IMAD R7, R28, 0x4, R99 ;  /* 0x000000041c077824 */ /* 0x001fe200078e0263 */
[C---:B------:R-:W-:Y:S01]  /*5ef0*/  SHF.L.U32 R5, R3.reuse, 0x1, RZ ;  /* 0x0000000103057819 */ /* 0x040fe200000006ff */
[----:B------:R-:W-:-:S04]  /*5f00*/  IMAD.HI R4, R3, 0x2, RZ ;  /* 0x0000000203047827 */ /* 0x000fc800078e02ff */
[----:B------:R-:W-:Y:S01]  /*5f10*/  FFMA R21, R2, 0.69314718246459960938, R21 ;  /* 0x3f31721802157823 */ /* 0x000fe20000000015 */
[----:B------:R-:W0:Y:S01]  /*5f20*/  LDCU UR4, c[0x0][0x3ec] ;  /* 0x00007d80ff0477ac */ /* 0x000e220008000800 */
[C---:B------:R-:W-:Y:S01]  /*5f30*/  IMAD R9, R28.reuse, 0x4, R7 ;  /* 0x000000041c097824 */ /* 0x040fe200078e0207 */
[----:B------:R1:W3:Y:S02]  /*5f40*/  LDSM.16.M88.4 R24, [R16] ;  /* 0x000000001018783b */ /* 0x0002e40000000200 */
[----:B-1----:R-:W-:Y:S01]  /*5f50*/  IADD3 R16, P0, P1, R5, UR6, R10 ;  /* 0x0000000605107c10 */ /* 0x002fe2000f91e00a */
[----:B------:R-:W-:Y:S01]  /*5f60*/  IMAD R10, R28, 0x4, R9 ;  /* 0x000000041c0a7824 */ /* 0x000fe200078e0209 */
[----:B0-----:R-:W-:Y:S02]  /*5f70*/  UIMAD UR4, UR10, UR4, URZ ;  /* 0x000000040a0472a4 */ /* 0x001fe4000f8e02ff */
[----:B------:R-:W-:Y:S01]  /*5f80*/  IADD3.X R22, PT, PT, R4, UR5, R11, P0, P1 ;  /* 0x0000000504167c10 */ /* 0x000fe200087e240b */
[C---:B------:R-:W-:Y:S01]  /*5f90*/  IMAD R11, R28.reuse, 0x4, R10 ;  /* 0x000000041c0b7824 */ /* 0x040fe200078e020a */
[-C--:B------:R-:W-:Y:S01]  /*5fa0*/  LEA R2, P0, R99, R16.reuse, 0x1 ;  /* 0x0000001063027211 */ /* 0x080fe200078008ff */
[----:B------:R-:W-:Y:S01]  /*5fb0*/  USHF.L.U32 UR6, UR4, 0x2, URZ ;  /* 0x0000000204067899 */ /* 0x000fe200080006ff */
[----:B------:R-:W-:Y:S01]  /*5fc0*/  LEA R4, P1, R7, R16, 0x1 ;  /* 0x0000001007047211 */ /* 0x000fe200078208ff */
[----:B------:R-:W-:Y:S01]  /*5fd0*/  UIMAD.WIDE UR4, UR4, 0x4, URZ ;  /* 0x00000004040478a5 */ /* 0x000fe2000f8e02ff */
[----:B------:R-:W-:-:S02]  /*5fe0*/  LEA R13, R28, R11, 0x2 ;  /* 0x0000000b1c0d7211 */ /* 0x000fc400078e10ff */
[----:B------:R-:W-:Y:S02]  /*5ff0*/  LEA R6, P2, R9, R16, 0x1 ;  /* 0x0000001009067211 */ /* 0x000fe400078408ff */
[----:B------:R-:W-:Y:S01]  /*6000*/  LEA.HI.X.SX32 R3, R99, R22, 0x1, P0 ;  /* 0x0000001663037211 */ /* 0x000fe200000f0eff */
[----:B------:R-:W-:Y:S01]  /*6010*/  IMAD R15, R28, 0x4, R13 ;  /* 0x000000041c0f7824 */ /* 0x000fe200078e020d */
[----:B------:R-:W-:Y:S02]  /*6020*/  LEA R8, P0, R10, R16, 0x1 ;  /* 0x000000100a087211 */ /* 0x000fe400078008ff */
[-C--:B------:R-:W-:Y:S01]  /*6030*/  LEA.HI.X.SX32 R5, R7, R22.reuse, 0x1, P1 ;  /* 0x0000001607057211 */ /* 0x080fe200008f0eff */
[----:B------:R-:W-:Y:S01]  /*6040*/  IMAD R17, R28, 0x4, R15 ;  /* 0x000000041c117824 */ /* 0x000fe200078e020f */
[-C--:B------:R-:W-:Y:S02]  /*6050*/  LEA.HI.X.SX32 R7, R9, R22.reuse, 0x1, P2 ;  /* 0x0000001609077211 */ /* 0x080fe400010f0eff */
[----:B------:R-:W-:-:S02]  /*6060*/  LEA.HI.X.SX32 R9, R10, R22, 0x1, P0 ;  /* 0x000000160a097211 */ /* 0x000fc400000f0eff */
[-C--:B------:R-:W-:Y:S02]  /*6070*/  LEA R10, P0, R11, R16.reuse, 0x1 ;  /* 0x000000100b0a7211 */ /* 0x080fe400078008ff */
[-C--:B------:R-:W-:Y:S02]  /*6080*/  LEA R12, P1, R13, R16.reuse, 0x1 ;  /* 0x000000100d0c7211 */ /* 0x080fe400078208ff */
[----:B------:R-:W-:Y:S02]  /*6090*/  LEA R14, P2, R15, R16, 0x1 ;  /* 0x000000100f0e7211 */ /* 0x000fe400078408ff */
[----:B------:R-:W-:Y:S02]  /*60a0*/  LEA.HI.X.SX32 R11, R11, R22, 0x1, P0 ;  /* 0x000000160b0b7211 */ /* 0x000fe400000f0eff */
[----:B---3--:R-:W-:Y:S01]  /*60b0*/  PRMT R19, R24, 0x7632, R19 ;  /* 0x0000763218137816 */ /* 0x008fe20000000013 */
[----:B------:R0:W-:Y:S01]  /*60c0*/  STG.E.U16 desc[UR30][R2.64], R24 ;  /* 0x0000001802007986 */ /* 0x0001e2000c10151e */
[----:B------:R-:W-:-:S02]  /*60d0*/  LEA R16, P0, R17, R16, 0x1 ;  /* 0x0000001011107211 */ /* 0x000fc400078008ff */
[-C--:B------:R-:W-:Y:S01]  /*60e0*/  LEA.HI.X.SX32 R13, R13, R22.reuse, 0x1, P1 ;  /* 0x000000160d0d7211 */ /* 0x080fe200008f0eff */
[----:B------:R-:W-:Y:S01]  /*60f0*/  STG.E.U16 desc[UR30][R4.64], R19 ;  /* 0x0000001304007986 */ /* 0x000fe2000c10151e */
[-C--:B------:R-:W-:Y:S02]  /*6100*/  LEA.HI.X.SX32 R15, R15, R22.reuse, 0x1, P2 ;  /* 0x000000160f0f7211 */ /* 0x080fe400010f0eff */
[----:B------:R-:W-:Y:S01]  /*6110*/  LEA.HI.X.SX32 R17, R17, R22, 0x1, P0 ;  /* 0x0000001611117211 */ /* 0x000fe200000f0eff */
[----:B------:R1:W-:Y:S01]  /*6120*/  STG.E.U16 desc[UR30][R6.64], R25 ;  /* 0x0000001906007986 */ /* 0x0003e2000c10151e */
[----:B------:R-:W-:Y:S02]  /*6130*/  ISETP.GE.U32.AND P0, PT, R106, 0x40, PT ;  /* 0x000000406a00780c */ /* 0x000fe40003f06070 */
[----:B0-----:R-:W-:-:S05]  /*6140*/  PRMT R3, R25, 0x7632, R3 ;  /* 0x0000763219037816 */ /* 0x001fca0000000003 */
[----:B------:R0:W-:Y:S01]  /*6150*/  STG.E.U16 desc[UR30][R8.64], R3 ;  /* 0x0000000308007986 */ /* 0x0001e2000c10151e */
[----:B-1----:R-:W-:-:S03]  /*6160*/  PRMT R7, R26, 0x7632, R7 ;  /* 0x000076321a077816 */ /* 0x002fc60000000007 */
[----:B------:R-:W-:Y:S04]  /*6170*/  STG.E.U16 desc[UR30][R10.64], R26 ;  /* 0x0000001a0a007986 */ /* 0x000fe8000c10151e */
[----:B------:R1:W-:Y:S01]  /*6180*/  STG.E.U16 desc[UR30][R12.64], R7 ;  /* 0x000000070c007986 */ /* 0x0003e2000c10151e */
[----:B0-----:R-:W-:-:S03]  /*6190*/  PRMT R9, R27, 0x7632, R9 ;  /* 0x000076321b097816 */ /* 0x001fc60000000009 */
[----:B------:R-:W-:Y:S01]  /*61a0*/  STG.E.U16 desc[UR30][R14.64], R27 ;  /* 0x0000001b0e007986 */ /* 0x000fe2000c10151e */
[C---:B------:R-:W-:Y:S02]  /*61b0*/  IMAD.SHL.U32 R3, R98.reuse, 0x4, RZ ;  /* 0x0000000462037824 */ /* 0x040fe400078e00ff */
[----:B------:R-:W-:Y:S01]  /*61c0*/  IMAD.HI R98, R98, 0x4, RZ ;  /* 0x0000000462627827 */ /* 0x000fe200078e02ff */
[----:B------:R-:W-:Y:S01]  /*61d0*/  STG.E.U16 desc[UR30][R16.64], R9 ;  /* 0x0000000910007986 */ /* 0x000fe2000c10151e */
[----:B-1----:R-:W0:Y:S08]  /*61e0*/  LDC.64 R6, c[0x0][0x3a0] ;  /* 0x0000e800ff067b82 */ /* 0x002e300000000a00 */
[----:B------:R-:W-:Y:S01]  /*61f0*/  BAR.SYNC.DEFER_BLOCKING 0x0 ;  /* 0x0000000000007b1d */ /* 0x000fe20000010000 */
[----:B0-----:R-:W-:-:S05]  /*6200*/  IADD3 R2, P1, P2, R3, UR6, R6 ;  /* 0x0000000603027c10 */ /* 0x001fca000fa3e006 */
[----:B------:R-:W-:Y:S01]  /*6210*/  STSM.16.M88 [R20], R21 ;  /* 0x0000001514007844 */ /* 0x000fe20000000000 */
[----:B------:R-:W-:Y:S01]  /*6220*/  IADD3.X R3, PT, PT, R98, UR5, R7, P1, P2 ;  /* 0x0000000562037c10 */ /* 0x000fe20008fe4407 */
[----:B------:R-:W-:Y:S06]  /*6230*/  BAR.SYNC.DEFER_BLOCKING 0x0 ;  /* 0x0000000000007b1d */ /* 0x000fec0000010000 */
[----:B------:R-:W0:Y:S04]  /*6240*/  LDSM.16.M88 R5, [R18+UR11] ;  /* 0x0000000b1205783b */ /* 0x000e280008000000 */
[----:B0-----:R0:W-:Y:S01]  /*6250*/  @!P0 STG.E desc[UR30][R2.64], R5 ;  /* 0x0000000502008986 */ /* 0x0011e2000c10191e */
[----:B------:R-:W-:Y:S06]  /*6260*/  BAR.SYNC.DEFER_BLOCKING 0x0 ;  /* 0x0000000000007b1d */ /* 0x000fec0000010000 */
[----:B------:R-:W-:Y:S05]  /*6270*/  @P4 BRA `(.L_x_20) ;  /* 0x0000000000a04947 */ /* 0x000fea0003800000 */
[----:B------:R-:W1:Y:S01]  /*6280*/  S2UR UR5, SR_CgaCtaId ;  /* 0x00000000000579c3 */ /* 0x000e620000008800 */
[----:B------:R-:W-:Y:S01]  /*6290*/  NOP ;  /* 0x0000000000007918 */ /* 0x000fe20000000000 */
[----:B------:R-:W-:Y:S01]  /*62a0*/  UMOV UR4, 0x50 ;  /* 0x0000005000047882 */ /* 0x000fe20000000000 */
[----:B------:R-:W-:Y:S01]  /*62b0*/  MOV R0, UR12 ;  /* 0x0000000c00007c02 */ /* 0x000fe20008000f00 */
[----:B0-----:R-:W-:Y:S02]  /*62c0*/  IMAD.MOV.U32 R3, RZ, RZ, 0xf ;  /* 0x0000000fff037424 */ /* 0x001fe400078e00ff */
[----:B------:R-:W-:Y:S01]  /*62d0*/  IMAD.MOV.U32 R7, RZ, RZ, 0x1 ;  /* 0x00000001ff077424 */ /* 0x000fe200078e00ff */
[----:B------:R-:W-:-:S04]  /*62e0*/  LOP3.LUT R0, R0, 0xffff, RZ, 0xc0, !PT ;  /* 0x0000ffff00007812 */ /* 0x000fc800078ec0ff */
[----:B------:R-:W-:-:S05]  /*62f0*/  SHF.R.U32.HI R0, RZ, 0x5, R0 ;  /* 0x00000005ff007819 */ /* 0x000fca0000011600 */
[----:B------:R-:W-:Y:S01]  /*6300*/  VIADD R2, R0, 0x10 ;  /* 0x0000001000027836 */ /* 0x000fe20000000000 */
[----:B------:R-:W-:Y:S01]  /*6310*/  SHF.L.U32 R0, R3, R0, RZ ;  /* 0x0000000003007219 */ /* 0x000fe200000006ff */
[----:B-1----:R-:W-:-:S03]  /*6320*/  ULEA UR6, UR5, UR4, 0x18 ;  /* 0x0000000405067291 */ /* 0x002fc6000f8ec0ff */
[----:B------:R-:W-:-:S04]  /*6330*/  SHF.L.U32 R3, R7, R2, RZ ;  /* 0x0000000207037219 */ /* 0x000fc800000006ff */
[----:B------:R-:W-:Y:S02]  /*6340*/  LOP3.LUT R0, R3, R0, RZ, 0xfc, !PT ;  /* 0x0000000003007212 */ /* 0x000fe400078efcff */
[----:B------:R-:W0:Y:S02]  /*6350*/  LDS R5, [UR6] ;  /* 0x00000006ff057984 */ /* 0x000e240008000800 */
[C---:B------:R-:W-:Y:S02]  /*6360*/  LOP3.LUT R2, R0.reuse, 0xffff, RZ, 0xc0, !PT ;  /* 0x0000ffff00027812 */ /* 0x040fe400078ec0ff */
[----:B0-----:R-:W-:-:S04]  /*6370*/  LOP3.LUT R3, R0, 0xffff, R5, 0x80, !PT ;  /* 0x0000ffff00037812 */ /* 0x001fc800078e8005 */
[----:B------:R-:W-:-:S13]  /*6380*/  ISETP.NE.AND P0, PT, R3, R2, PT ;  /* 0x000000020300720c */ /* 0x000fda0003f05270 */
[----:B------:R-:W-:Y:S05]  /*6390*/  @P0 BRA `(.L_x_21) ;  /* 0x0000000000500947 */ /* 0x000fea0003800000 */
[----:B------:R-:W-:Y:S02]  /*63a0*/  SHF.R.U32.HI R5, RZ, 0x10, R5 ;  /* 0x00000010ff057819 */ /* 0x000fe40000011605 */
[----:B------:R-:W-:-:S04]  /*63b0*/  SHF.R.U32.HI R2, RZ, 0x10, R0 ;  /* 0x00000010ff027819 */ /* 0x000fc80000011600 */
[----:B------:R-:W-:-:S04]  /*63c0*/  LOP3.LUT R5, R5, R2, RZ, 0xc0, !PT ;  /* 0x0000000205057212 */ /* 0x000fc800078ec0ff */
[----:B------:R-:W-:-:S13]  /*63d0*/  ISETP.NE.AND P0, PT, R5, R2, PT ;  /* 0x000000020500720c */ /* 0x000fda0003f05270 */
[----:B------:R-:W-:Y:S05]  /*63e0*/  @P0 BRA `(.L_x_22) ;  /* 0x0000000000300947 */ /* 0x000fea0003800000 */
[----:B------:R-:W-:Y:S01]  /*63f0*/  R2UR UR4, R0 ;  /* 0x00000000000472ca */ /* 0x000fe200000e0000 */
[----:B------:R-:W-:Y:S01]  /*6400*/  VOTEU.ANY UR5, UPT, PT ;  /* 0x0000000000057886 */ /* 0x000fe200038e0100 */
[----:B------:R-:W0:Y:S01]  /*6410*/  S2R R0, SR_LANEID ;  /* 0x0000000000007919 */ /* 0x000e220000000000 */
[----:B------:R-:W-:-:S10]  /*6420*/  UFLO.U32 UR5, UR5 ;  /* 0x00000005000572bd */ /* 0x000fd400080e0000 */
[----:B------:R-:W-:-:S06]  /*6430*/  ULOP3.LUT UR4, URZ, UR4, URZ, 0x33, !UPT ;  /* 0x00000004ff047292 */ /* 0x000fcc000f8e33ff */
[----:B------:R-:W-:-:S04]  /*6440*/  IMAD.U32 R2, RZ, RZ, UR4 ;  /* 0x00000004ff027e24 */ /* 0x000fc8000f8e00ff */
[----:B------:R-:W1:Y:S02]  /*6450*/  REDUX UR7, R2 ;  /* 0x00000000020773c4 */ /* 0x000e640000000000 */
[----:B------:R3:W-:Y:S01]  /*6460*/  UTCATOMSWS.AND URZ, UR4 ;  /* 0x0000000400ff79e3 */ /* 0x0007e20008000000 */
[----:B0-----:R-:W-:Y:S02]  /*6470*/  ISETP.EQ.U32.AND P0, PT, R0, UR5, PT ;  /* 0x0000000500007c0c */ /* 0x001fe4000bf02070 */
[----:B-1----:R-:W-:-:S11]  /*6480*/  MOV R0, UR7 ;  /* 0x0000000700007c02 */ /* 0x002fd60008000f00 */
[----:B------:R3:W-:Y:S01]  /*6490*/  @P0 ATOMS.AND RZ, [UR6], R0 ;  /* 0x00000000ffff098c */ /* 0x0007e2000a800006 */
[----:B------:R-:W-:Y:S05]  /*64a0*/  BRA `(.L_x_20) ;  /* 0x0000000000147947 */ /* 0x000fea0003800000 */
.L_x_22:
[----:B------:R-:W-:-:S07]  /*64b0*/  MOV R2, 0x64d0 ;  /* 0x000064d000027802 */ /* 0x000fce0000000f00 */
[----:B--2---:R-:W-:Y:S05]  /*64c0*/  CALL.REL.NOINC `($__internal_0_$__cuda_sm10x_tcgen05_guardrail_trap_col_being_dealloced_not_returned_by_alloc) ;  /* 0x0000000000447944 */ /* 0x004fea0003c00000 */
[----:B------:R-:W-:Y:S05]  /*64d0*/  BRA `(.L_x_20) ;  /* 0x0000000000087947 */ /* 0x000fea0003800000 */
.L_x_21:
[----:B------:R-:W-:-:S07]  /*64e0*/  MOV R2, 0x6500 ;  /* 0x0000650000027802 */ /* 0x000fce0000000f00 */
[----:B--2---:R-:W-:Y:S05]  /*64f0*/  CALL.REL.NOINC `($__internal_2_$__cuda_sm10x_tcgen05_guardrail_trap_unallocated_columns_being_dealloced) ;  /* 0x0000000000507944 */ /* 0x004fea0003c00000 */
.L_x_20:
[----:B------:R-:W-:Y:S01]  /*6500*/  NOP ;  /* 0x0000000000007918 */ /* 0x000fe20000000000 */
[----:B---3--:R-:W-:Y:S05]  /*6510*/  EXIT ;  /* 0x000000000000794d */ /* 0x008fea0003800000 */
.L_x_8:
[----:B------:R-:W1:Y:S02]  /*6520*/  SYNCS.PHASECHK.TRANS64.TRYWAIT P2, [UR11+0x2000], RZ ;  /* 0x002000ffff0075a7 */ /* 0x000e64000804110b */
[----:B-1----:R-:W-:Y:S05]  /*6530*/  @!P2 BRA `(.L_x_8) ;  /* 0xfffffffc00f8a947 */ /* 0x002fea000383ffff */
[----:B------:R-:W-:Y:S05]  /*6540*/  BRA `(.L_x_7) ;  /* 0xffffffac00b87947 */ /* 0x000fea000383ffff */
.L_x_14:
[----:B------:R-:W1:Y:S02]  /*6550*/  SYNCS.PHASECHK.TRANS64.TRYWAIT P1, [UR11+0x7010], RZ ;  /* 0x007010ffff0075a7 */ /* 0x000e64000802110b */
[----:B-1----:R-:W-:Y:S05]  /*6560*/  @!P1 BRA `(.L_x_14) ;  /* 0xfffffffc00f89947 */ /* 0x002fea000383ffff */
[----:B------:R-:W-:Y:S05]  /*6570*/  BRA `(.L_x_23) ;  /* 0xffffffd400947947 */ /* 0x000fea000383ffff */
.L_x_15:
[----:B------:R-:W0:Y:S02]  /*6580*/  SYNCS.PHASECHK.TRANS64.TRYWAIT P1, [UR14], R136 ;  /* 0x00000088ff0075a7 */ /* 0x000e24000802110e */
[----:B0-----:R-:W-:Y:S05]  /*6590*/  @!P1 BRA `(.L_x_15) ;  /* 0xfffffffc00f89947 */ /* 0x001fea000383ffff */
[----:B------:R-:W-:Y:S05]  /*65a0*/  BRA `(.L_x_24) ;  /* 0xffffffe800507947 */ /* 0x000fea000383ffff */
.L_x_19:
[----:B------:R-:W0:Y:S02]  /*65b0*/  SYNCS.PHASECHK.TRANS64.TRYWAIT P3, [UR14], R2 ;  /* 0x00000002ff0075a7 */ /* 0x000e24000806110e */
[----:B0-----:R-:W-:Y:S05]  /*65c0*/  @!P3 BRA `(.L_x_19) ;  /* 0xfffffffc00f8b947 */ /* 0x001fea000383ffff */
[----:B------:R-:W-:Y:S05]  /*65d0*/  BRA `(.L_x_18) ;  /* 0xfffffff000e47947 */ /* 0x000fea000383ffff */
        .weak           $__internal_0_$__cuda_sm10x_tcgen05_guardrail_trap_col_being_dealloced_not_returned_by_alloc
        .type           $__internal_0_$__cuda_sm10x_tcgen05_guardrail_trap_col_being_dealloced_not_returned_by_alloc,@function
        .size           $__internal_0_$__cuda_sm10x_tcgen05_guardrail_trap_col_being_dealloced_not_returned_by_alloc,($__internal_1_$__cuda_sm10x_tcgen05_guardrail_trap_phase_invalid_during_alloc - $__internal_0_$__cuda_sm10x_tcgen05_guardrail_trap_col_being_dealloced_not_returned_by_alloc)
$__internal_0_$__cuda_sm10x_tcgen05_guardrail_trap_col_being_dealloced_not_returned_by_alloc:
[----:B------:R-:W-:Y:S05]  /*65e0*/  BPT.TRAP 0x1 ;  /* 0x000000040000795c */ /* 0x000fea0000300000 */
[----:B------:R-:W-:-:S04]  /*65f0*/  IMAD.MOV.U32 R3, RZ, RZ, 0x0 ;  /* 0x00000000ff037424 */ /* 0x000fc800078e00ff */
[----:B------:R-:W-:Y:S05]  /*6600*/  RET.REL.NODEC R2 `(attn_fwd) ;  /* 0xffffff98027c7950 */ /* 0x000fea0003c3ffff */
        .weak           $__internal_1_$__cuda_sm10x_tcgen05_guardrail_trap_phase_invalid_during_alloc
        .type           $__internal_1_$__cuda_sm10x_tcgen05_guardrail_trap_phase_invalid_during_alloc,@function
        .size           $__internal_1_$__cuda_sm10x_tcgen05_guardrail_trap_phase_invalid_during_alloc,($__internal_2_$__cuda_sm10x_tcgen05_guardrail_trap_unallocated_columns_being_dealloced - $__internal_1_$__cuda_sm10x_tcgen05_guardrail_trap_phase_invalid_during_alloc)
$__internal_1_$__cuda_sm10x_tcgen05_guardrail_trap_phase_invalid_during_alloc:
[----:B------:R-:W-:Y:S05]  /*6610*/  BPT.TRAP 0x1 ;  /* 0x000000040000795c */ /* 0x000fea0000300000 */
[----:B------:R-:W-:-:S04]  /*6620*/  IMAD.MOV.U32 R3, RZ, RZ, 0x0 ;  /* 0x00000000ff037424 */ /* 0x000fc800078e00ff */
[----:B------:R-:W-:Y:S05]  /*6630*/  RET.REL.NODEC R2 `(attn_fwd) ;  /* 0xffffff9802707950 */ /* 0x000fea0003c3ffff */
        .weak           $__internal_2_$__cuda_sm10x_tcgen05_guardrail_trap_unallocated_columns_being_dealloced
        .type           $__internal_2_$__cuda_sm10x_tcgen05_guardrail_trap_unallocated_columns_being_dealloced,@function
        .size           $__internal_2_$__cuda_sm10x_tcgen05_guardrail_trap_unallocated_columns_being_dealloced,(.L_x_28 - $__internal_2_$__cuda_sm10x_tcgen05_guardrail_trap_unallocated_columns_being_dealloced)
$__internal_2_$__cuda_sm10x_tcgen05_guardrail_trap_unallocated_columns_being_dealloced:
[----:B------:R-:W-:Y:S05]  /*6640*/  BPT.TRAP 0x1 ;  /* 0x000000040000795c */ /* 0x000fea0000300000 */
[----:B------:R-:W-:-:S04]  /*6650*/  IMAD.MOV.U32 R3, RZ, RZ, 0x0 ;  /* 0x00000000ff037424 */ /* 0x000fc800078e00ff */
[----:B------:R-:W-:Y:S05]  /*6660*/  RET.REL.NODEC R2 `(attn_fwd) ;  /* 0xffffff9802647950 */ /* 0x000fea0003c3ffff */
.L_x_25:
[----:B------:R-:W-:-:S00]  /*6670*/  BRA `(.L_x_25) ;  /* 0xfffffffc00fc7947 */ /* 0x000fc0000383ffff */
[----:B------:R-:W-:-:S00]  /*6680*/  NOP ;  /* 0x0000000000007918 */ /* 0x000fc00000000000 */
[----:B------:R-:W-:-:S00]  /*6690*/  NOP ;  /* 0x0000000000007918 */ /* 0x000fc00000000000 */
[----:B------:R-:W-:-:S00]  /*66a0*/  NOP ;  /* 0x0000000000007918 */ /* 0x000fc00000000000 */
[----:B------:R-:W-:-:S00]  /*66b0*/  NOP ;  /* 0x0000000000007918 */ /* 0x000fc00000000000 */
[----:B------:R-:W-:-:S00]  /*66c0*/  NOP ;  /* 0x0000000000007918 */ /* 0x000fc00000000000 */
[----:B------:R-:W-:-:S00]  /*66d0*/  NOP ;  /* 0x0000000000007918 */ /* 0x000fc00000000000 */
[----:B------:R-:W-:-:S00]  /*66e0*/  NOP ;  /* 0x0000000000007918 */ /* 0x000fc00000000000 */
[----:B------:R-:W-:-:S00]  /*66f0*/  NOP ;  /* 0x0000000000007918 */ /* 0x000fc00000000000 */
.L_x_28:


//--------------------- .nv.global.init           --------------------------
	.section	.nv.global.init,"aw",@progbits
.nv.global.init:
	.type		_$_str,@object
	.size		_$_str,(.L_3 - _$_str)
_$_str:
        /*0000*/ 	.byte	0x5f, 0x5f, 0x43, 0x55, 0x44, 0x41, 0x5f, 0x46, 0x54, 0x5a, 0x00
.L_3:


//--------------------- .nv.shared.attn_fwd       --------------------------
	.section	.nv.shared.attn_fwd,"aw",@nobits
	.sectionflags	@""
	.align	16
	.zero		1024


//--------------------- .nv.shared.reserved.0     --------------------------
	.section	.nv.shared.reserved.0,"aw",@nobits
	.align	8
	.weak		__nv_reservedSMEM_offset_0_alias
	.size		__nv_reservedSMEM_offset_0_alias, 0, 64
	.other		__nv_reservedSMEM_offset_0_alias,@"STO_CUDA_RESERVED_SHARED STV_DEFAULT"
__nv_reservedSMEM_offset_0_alias:
	.zero		0
.nv.shared.reserved.0:
	.zero		64
	.weak		__nv_reservedSMEM_allocation_phase
	.type		__nv_reservedSMEM_allocation_phase,@object
	.size		__nv_reservedSMEM_allocation_phase,(.L_0 - __nv_reservedSMEM_allocation_phase)
__nv_reservedSMEM_allocation_phase:
	.zero		1
.L_0:
	.zero		7
	.weak		__nv_reservedSMEM_devtool_atexit_pc
	.type		__nv_reservedSMEM_devtool_atexit_pc,@object
	.size		__nv_reservedSMEM_devtool_atexit_pc,(__nv_reservedSMEM_allocation_mask - __nv_reservedSMEM_devtool_atexit_pc)
__nv_reservedSMEM_devtool_atexit_pc:
	.zero		8
	.weak		__nv_reservedSMEM_allocation_mask
	.type		__nv_reservedSMEM_allocation_mask,@object
	.size		__nv_reservedSMEM_allocation_mask,(.L_2 - __nv_reservedSMEM_allocation_mask)
__nv_reservedSMEM_allocation_mask:
	.zero		4
.L_2:


//--------------------- .nv.constant0.attn_fwd    --------------------------
	.section	.nv.constant0.attn_fwd,"a",@progbits
	.sectionflags	@""
	.align	4
.nv.constant0.attn_fwd:
	.zero		1032


//--------------------- SYMBOLS --------------------------

	.type		.nv.reservedSmem.offset0,@object
	.size		.nv.reservedSmem.offset0,0x4
	.type		.nv.reservedSmem.cap,@object
	.size		.nv.reservedSmem.cap,0x4
